	.target	sm_90a

	.elftype	@"ET_EXEC"


//--------------------- .note.nv.tkinfo           --------------------------
	.section	.note.nv.tkinfo,"",@"SHT_NOTE"
	.sectionflags	@"SHF_NOTE_NV_TKINFO"
	.tkinfo
        /*0018*/ 	.word	0x00000002
        /*0030*/ 	.string	""
        /*0030*/ 	.string	"ptxas"
        /*0030*/ 	.string	"Cuda compilation tools, release 13.0, V13.0.88"
        /*0030*/ 	.string	"Build cuda_13.0.r13.0/compiler.36424714_0"
        /*0030*/ 	.string	"-arch sm_90a -m 64 "



//--------------------- .note.nv.cuinfo           --------------------------
	.section	.note.nv.cuinfo,"",@"SHT_NOTE"
	.sectionflags	@"SHF_NOTE_NV_CUINFO"
        /*0018*/ 	.short	0x0002
        /*001a*/ 	.short	0x005a
        /*001c*/ 	.short	0x0082
	.zero		2


//--------------------- .nv.info                  --------------------------
	.section	.nv.info,"",@"SHT_CUDA_INFO"
	.align	4


	//----- nvinfo : EIATTR_REGCOUNT
	.align		4
        /*0000*/ 	.byte	0x04, 0x2f
        /*0002*/ 	.short	(.L_12 - .L_11)
	.align		4
.L_11:
        /*0004*/ 	.word	index@(_ZN7cutlass13device_kernelINS_4gemm6kernel13GemmUniversalIN4cute5tupleIJiiiiEEENS1_10collective13CollectiveMmaINS1_37MainloopSm90TmaGmmaWarpSpecializedFP8ILi7ENS5_IJNS4_1CILi1EEESB_SB_EEENS1_32KernelTmaWarpSpecializedPingpongEEENS5_IJNSA_ILi64EEESF_NSA_ILi256EEEEEENS_12float_e4m3_tENS5_IJlSB_lEEESI_SJ_NS4_8TiledMMAINS4_8MMA_AtomIJNS4_4SM904GMMA30MMA_64x64x32_F32E4M3E4M3_SS_TNILNSN_7ScaleInE1ELSP_1EEEEEENS4_6LayoutISC_NS5_IJNSA_ILi0EEEST_ST_EEEEENS5_IJNS4_10UnderscoreESW_SW_EEEEENS4_13SM90_TMA_LOADENS4_14ComposedLayoutINS4_7SwizzleILi3ELi4ELi3EEENS4_18smem_ptr_flag_bitsILi8EEENSS_INS5_IJNSA_ILi8EEENSA_ILi128EEEEEENS5_IJS16_SB_EEEEEEEvNS4_8identityESZ_S1A_vS1B_EENS_8epilogue10collective6detail29Sm90TmaWarpSpecializedAdapterINS1E_15DefaultEpilogueISI_SJ_SJ_NS1D_6thread17LinearCombinationISI_Li1EffLNS1I_9ScaleType4KindE0ELNS_15FloatRoundStyleE2ESI_EENS1_15EpilogueDefaultEEEEEvvEEEEvNT_6ParamsE)
        /*0008*/ 	.word	0x000000a8


	//----- nvinfo : EIATTR_FRAME_SIZE
	.align		4
.L_12:
        /*000c*/ 	.byte	0x04, 0x11
        /*000e*/ 	.short	(.L_14 - .L_13)
	.align		4
.L_13:
        /*0010*/ 	.word	index@(_ZN7cutlass13device_kernelINS_4gemm6kernel13GemmUniversalIN4cute5tupleIJiiiiEEENS1_10collective13CollectiveMmaINS1_37MainloopSm90TmaGmmaWarpSpecializedFP8ILi7ENS5_IJNS4_1CILi1EEESB_SB_EEENS1_32KernelTmaWarpSpecializedPingpongEEENS5_IJNSA_ILi64EEESF_NSA_ILi256EEEEEENS_12float_e4m3_tENS5_IJlSB_lEEESI_SJ_NS4_8TiledMMAINS4_8MMA_AtomIJNS4_4SM904GMMA30MMA_64x64x32_F32E4M3E4M3_SS_TNILNSN_7ScaleInE1ELSP_1EEEEEENS4_6LayoutISC_NS5_IJNSA_ILi0EEEST_ST_EEEEENS5_IJNS4_10UnderscoreESW_SW_EEEEENS4_13SM90_TMA_LOADENS4_14ComposedLayoutINS4_7SwizzleILi3ELi4ELi3EEENS4_18smem_ptr_flag_bitsILi8EEENSS_INS5_IJNSA_ILi8EEENSA_ILi128EEEEEENS5_IJS16_SB_EEEEEEEvNS4_8identityESZ_S1A_vS1B_EENS_8epilogue10collective6detail29Sm90TmaWarpSpecializedAdapterINS1E_15DefaultEpilogueISI_SJ_SJ_NS1D_6thread17LinearCombinationISI_Li1EffLNS1I_9ScaleType4KindE0ELNS_15FloatRoundStyleE2ESI_EENS1_15EpilogueDefaultEEEEEvvEEEEvNT_6ParamsE)
        /*0014*/ 	.word	0x00000000


	//----- nvinfo : EIATTR_MIN_STACK_SIZE
	.align		4
.L_14:
        /*0018*/ 	.byte	0x04, 0x12
        /*001a*/ 	.short	(.L_16 - .L_15)
	.align		4
.L_15:
        /*001c*/ 	.word	index@(_ZN7cutlass13device_kernelINS_4gemm6kernel13GemmUniversalIN4cute5tupleIJiiiiEEENS1_10collective13CollectiveMmaINS1_37MainloopSm90TmaGmmaWarpSpecializedFP8ILi7ENS5_IJNS4_1CILi1EEESB_SB_EEENS1_32KernelTmaWarpSpecializedPingpongEEENS5_IJNSA_ILi64EEESF_NSA_ILi256EEEEEENS_12float_e4m3_tENS5_IJlSB_lEEESI_SJ_NS4_8TiledMMAINS4_8MMA_AtomIJNS4_4SM904GMMA30MMA_64x64x32_F32E4M3E4M3_SS_TNILNSN_7ScaleInE1ELSP_1EEEEEENS4_6LayoutISC_NS5_IJNSA_ILi0EEEST_ST_EEEEENS5_IJNS4_10UnderscoreESW_SW_EEEEENS4_13SM90_TMA_LOADENS4_14ComposedLayoutINS4_7SwizzleILi3ELi4ELi3EEENS4_18smem_ptr_flag_bitsILi8EEENSS_INS5_IJNSA_ILi8EEENSA_ILi128EEEEEENS5_IJS16_SB_EEEEEEEvNS4_8identityESZ_S1A_vS1B_EENS_8epilogue10collective6detail29Sm90TmaWarpSpecializedAdapterINS1E_15DefaultEpilogueISI_SJ_SJ_NS1D_6thread17LinearCombinationISI_Li1EffLNS1I_9ScaleType4KindE0ELNS_15FloatRoundStyleE2ESI_EENS1_15EpilogueDefaultEEEEEvvEEEEvNT_6ParamsE)
        /*0020*/ 	.word	0x00000000
.L_16:


//--------------------- .nv.compat                --------------------------
	.section	.nv.compat,"",@"SHT_CUDA_COMPAT_INFO"
	.align	4
        /*0000*/ 	.byte	0x02, 0x09, 0x01, 0x00, 0x02, 0x02, 0x04, 0x00, 0x02, 0x05, 0x05, 0x00, 0x03, 0x07, 0x01, 0x01
        /*0010*/ 	.byte	0x02, 0x03, 0x01, 0x00, 0x02, 0x06, 0x01, 0x00, 0x04, 0x0b, 0x08, 0x00, 0x00, 0x00, 0x00, 0x00
        /*0020*/ 	.byte	0x00, 0x00, 0x00, 0x00


//--------------------- .nv.info._ZN7cutlass13device_kernelINS_4gemm6kernel13GemmUniversalIN4cute5tupleIJiiiiEEENS1_10collective13CollectiveMmaINS1_37MainloopSm90TmaGmmaWarpSpecializedFP8ILi7ENS5_IJNS4_1CILi1EEESB_SB_EEENS1_32KernelTmaWarpSpecializedPingpongEEENS5_IJNSA_ILi64EEESF_NSA_ILi256EEEEEENS_12float_e4m3_tENS5_IJlSB_lEEESI_SJ_NS4_8TiledMMAINS4_8MMA_AtomIJNS4_4SM904GMMA30MMA_64x64x32_F32E4M3E4M3_SS_TNILNSN_7ScaleInE1ELSP_1EEEEEENS4_6LayoutISC_NS5_IJNSA_ILi0EEEST_ST_EEEEENS5_IJNS4_10UnderscoreESW_SW_EEEEENS4_13SM90_TMA_LOADENS4_14ComposedLayoutINS4_7SwizzleILi3ELi4ELi3EEENS4_18smem_ptr_flag_bitsILi8EEENSS_INS5_IJNSA_ILi8EEENSA_ILi128EEEEEENS5_IJS16_SB_EEEEEEEvNS4_8identityESZ_S1A_vS1B_EENS_8epilogue10collective6detail29Sm90TmaWarpSpecializedAdapterINS1E_15DefaultEpilogueISI_SJ_SJ_NS1D_6thread17LinearCombinationISI_Li1EffLNS1I_9ScaleType4KindE0ELNS_15FloatRoundStyleE2ESI_EENS1_15EpilogueDefaultEEEEEvvEEEEvNT_6ParamsE --------------------------
	.section	.nv.info._ZN7cutlass13device_kernelINS_4gemm6kernel13GemmUniversalIN4cute5tupleIJiiiiEEENS1_10collective13CollectiveMmaINS1_37MainloopSm90TmaGmmaWarpSpecializedFP8ILi7ENS5_IJNS4_1CILi1EEESB_SB_EEENS1_32KernelTmaWarpSpecializedPingpongEEENS5_IJNSA_ILi64EEESF_NSA_ILi256EEEEEENS_12float_e4m3_tENS5_IJlSB_lEEESI_SJ_NS4_8TiledMMAINS4_8MMA_AtomIJNS4_4SM904GMMA30MMA_64x64x32_F32E4M3E4M3_SS_TNILNSN_7ScaleInE1ELSP_1EEEEEENS4_6LayoutISC_NS5_IJNSA_ILi0EEEST_ST_EEEEENS5_IJNS4_10UnderscoreESW_SW_EEEEENS4_13SM90_TMA_LOADENS4_14ComposedLayoutINS4_7SwizzleILi3ELi4ELi3EEENS4_18smem_ptr_flag_bitsILi8EEENSS_INS5_IJNSA_ILi8EEENSA_ILi128EEEEEENS5_IJS16_SB_EEEEEEEvNS4_8identityESZ_S1A_vS1B_EENS_8epilogue10collective6detail29Sm90TmaWarpSpecializedAdapterINS1E_15DefaultEpilogueISI_SJ_SJ_NS1D_6thread17LinearCombinationISI_Li1EffLNS1I_9ScaleType4KindE0ELNS_15FloatRoundStyleE2ESI_EENS1_15EpilogueDefaultEEEEEvvEEEEvNT_6ParamsE,"",@"SHT_CUDA_INFO"
	.sectionflags	@""
	.align	4


	//----- nvinfo : EIATTR_CUDA_API_VERSION
	.align		4
        /*0000*/ 	.byte	0x04, 0x37
        /*0002*/ 	.short	(.L_18 - .L_17)
.L_17:
        /*0004*/ 	.word	0x00000082


	//----- nvinfo : EIATTR_KPARAM_INFO
	.align		4
.L_18:
        /*0008*/ 	.byte	0x04, 0x17
        /*000a*/ 	.short	(.L_20 - .L_19)
.L_19:
        /*000c*/ 	.word	0x00000000
        /*0010*/ 	.short	0x0000
        /*0012*/ 	.short	0x0070
        /*0014*/ 	.byte	0x00, 0xf0, 0x01, 0x10


	//----- nvinfo : EIATTR_SPARSE_MMA_MASK
	.align		4
.L_20:
        /*0018*/ 	.byte	0x03, 0x50
        /*001a*/ 	.short	0x0000


	//----- nvinfo : EIATTR_MAXREG_COUNT
	.align		4
        /*001c*/ 	.byte	0x03, 0x1b
        /*001e*/ 	.short	0x00a8


	//----- nvinfo : EIATTR_NUM_BARRIERS
	.align		4
        /*0020*/ 	.byte	0x02, 0x4c
        /*0022*/ 	.byte	0x01
	.zero		1


	//----- nvinfo : EIATTR_MERCURY_ISA_VERSION
	.align		4
        /*0024*/ 	.byte	0x03, 0x5f
        /*0026*/ 	.short	0x0101


	//----- nvinfo : EIATTR_INT_WARP_WIDE_INSTR_OFFSETS
	.align		4
        /*0028*/ 	.byte	0x04, 0x31
        /*002a*/ 	.short	(.L_22 - .L_21)


	//   ....[0]....
.L_21:
        /*002c*/ 	.word	0x00000480


	//   ....[1]....
        /*0030*/ 	.word	0x000004a0


	//   ....[2]....
        /*0034*/ 	.word	0x00000520


	//   ....[3]....
        /*0038*/ 	.word	0x00000530


	//   ....[4]....
        /*003c*/ 	.word	0x00000540


	//   ....[5]....
        /*0040*/ 	.word	0x00000560


	//   ....[6]....
        /*0044*/ 	.word	0x000005b0


	//   ....[7]....
        /*0048*/ 	.word	0x000005d0


	//----- nvinfo : EIATTR_COOP_GROUP_MASK_REGIDS
	.align		4
.L_22:
        /*004c*/ 	.byte	0x04, 0x29
        /*004e*/ 	.short	(.L_24 - .L_23)


	//   ....[0]....
.L_23:
        /*0050*/ 	.word	0xffffffff


	//   ....[1]....
        /*0054*/ 	.word	0xffffffff


	//   ....[2]....
        /*0058*/ 	.word	0xffffffff


	//   ....[3]....
        /*005c*/ 	.word	0xffffffff


	//   ....[4]....
        /*0060*/ 	.word	0xffffffff


	//   ....[5]....
        /*0064*/ 	.word	0xffffffff


	//----- nvinfo : EIATTR_COOP_GROUP_INSTR_OFFSETS
	.align		4
.L_24:
        /*0068*/ 	.byte	0x04, 0x28
        /*006a*/ 	.short	(.L_26 - .L_25)


	//   ....[0]....
.L_25:
        /*006c*/ 	.word	0x00000060


	//   ....[1]....
        /*0070*/ 	.word	0x00000070


	//   ....[2]....
        /*0074*/ 	.word	0x00000130


	//   ....[3]....
        /*0078*/ 	.word	0x00000320


	//   ....[4]....
        /*007c*/ 	.word	0x00000360


	//   ....[5]....
        /*0080*/ 	.word	0x000003a0


	//----- nvinfo : EIATTR_REG_RECONFIG
	.align		4
.L_26:
        /*0084*/ 	.byte	0x01, 0x54
	.zero		2


	//----- nvinfo : EIATTR_MBARRIER_INSTR_OFFSETS
	.align		4
        /*0088*/ 	.byte	0x04, 0x39
        /*008a*/ 	.short	(.L_28 - .L_27)


	//   ....[0]....
.L_27:
        /*008c*/ 	.word	0x00000230
        /*0090*/ 	.word	0x000000ff
        /*0094*/ 	.word	0x00000000
        /*0098*/ 	.short	0x0100
        /*009a*/ 	.byte	0x08
	.zero		1


	//   ....[1]....
        /*009c*/ 	.word	0x00000240
        /*00a0*/ 	.word	0x000000ff
        /*00a4*/ 	.word	0x00000038
        /*00a8*/ 	.short	0x0100
        /*00aa*/ 	.byte	0x08
	.zero		1


	//   ....[2]....
        /*00ac*/ 	.word	0x00000250
        /*00b0*/ 	.word	0x000000ff
        /*00b4*/ 	.word	0x00000008
        /*00b8*/ 	.short	0x0100
        /*00ba*/ 	.byte	0x08
	.zero		1


	//   ....[3]....
        /*00bc*/ 	.word	0x00000260
        /*00c0*/ 	.word	0x000000ff
        /*00c4*/ 	.word	0x00000040
        /*00c8*/ 	.short	0x0100
        /*00ca*/ 	.byte	0x08
	.zero		1


	//   ....[4]....
        /*00cc*/ 	.word	0x00000270
        /*00d0*/ 	.word	0x000000ff
        /*00d4*/ 	.word	0x00000010
        /*00d8*/ 	.short	0x0100
        /*00da*/ 	.byte	0x08
	.zero		1


	//   ....[5]....
        /*00dc*/ 	.word	0x00000280
        /*00e0*/ 	.word	0x000000ff
        /*00e4*/ 	.word	0x00000048
        /*00e8*/ 	.short	0x0100
        /*00ea*/ 	.byte	0x08
	.zero		1


	//   ....[6]....
        /*00ec*/ 	.word	0x00000290
        /*00f0*/ 	.word	0x000000ff
        /*00f4*/ 	.word	0x00000018
        /*00f8*/ 	.short	0x0100
        /*00fa*/ 	.byte	0x08
	.zero		1


	//   ....[7]....
        /*00fc*/ 	.word	0x000002a0
        /*0100*/ 	.word	0x000000ff
        /*0104*/ 	.word	0x00000050
        /*0108*/ 	.short	0x0100
        /*010a*/ 	.byte	0x08
	.zero		1


	//   ....[8]....
        /*010c*/ 	.word	0x000002b0
        /*0110*/ 	.word	0x000000ff
        /*0114*/ 	.word	0x00000020
        /*0118*/ 	.short	0x0100
        /*011a*/ 	.byte	0x08
	.zero		1


	//   ....[9]....
        /*011c*/ 	.word	0x000002c0
        /*0120*/ 	.word	0x000000ff
        /*0124*/ 	.word	0x00000058
        /*0128*/ 	.short	0x0100
        /*012a*/ 	.byte	0x08
	.zero		1


	//   ....[10]....
        /*012c*/ 	.word	0x000002d0
        /*0130*/ 	.word	0x000000ff
        /*0134*/ 	.word	0x00000028
        /*0138*/ 	.short	0x0100
        /*013a*/ 	.byte	0x08
	.zero		1


	//   ....[11]....
        /*013c*/ 	.word	0x000002e0
        /*0140*/ 	.word	0x000000ff
        /*0144*/ 	.word	0x00000060
        /*0148*/ 	.short	0x0100
        /*014a*/ 	.byte	0x08
	.zero		1


	//   ....[12]....
        /*014c*/ 	.word	0x000002f0
        /*0150*/ 	.word	0x000000ff
        /*0154*/ 	.word	0x00000030
        /*0158*/ 	.short	0x0100
        /*015a*/ 	.byte	0x08
	.zero		1


	//   ....[13]....
        /*015c*/ 	.word	0x00000300
        /*0160*/ 	.word	0x000000ff
        /*0164*/ 	.word	0x00000068
        /*0168*/ 	.short	0x0100
        /*016a*/ 	.byte	0x08
	.zero		1


	//   ....[14]....
        /*016c*/ 	.word	0x00000610
        /*0170*/ 	.word	0x000000ff
        /*0174*/ 	.word	0x000000a0
        /*0178*/ 	.short	0x0100
        /*017a*/ 	.byte	0x08
	.zero		1


	//   ....[15]....
        /*017c*/ 	.word	0x00000680
        /*0180*/ 	.word	0x000000ff
        /*0184*/ 	.word	0x000000a8
        /*0188*/ 	.short	0x0100
        /*018a*/ 	.byte	0x08
	.zero		1


	//   ....[16]....
        /*018c*/ 	.word	0x000006a0
        /*0190*/ 	.word	0x000000ff
        /*0194*/ 	.word	0x00000080
        /*0198*/ 	.short	0x0100
        /*019a*/ 	.byte	0x09
	.zero		1


	//   ....[17]....
        /*019c*/ 	.word	0x000006b0
        /*01a0*/ 	.word	0x000000ff
        /*01a4*/ 	.word	0x00000088
        /*01a8*/ 	.short	0x0100
        /*01aa*/ 	.byte	0x09
	.zero		1


	//   ....[18]....
        /*01ac*/ 	.word	0x000006c0
        /*01b0*/ 	.word	0x000000ff
        /*01b4*/ 	.word	0x00000090
        /*01b8*/ 	.short	0x0100
        /*01ba*/ 	.byte	0x09
	.zero		1


	//   ....[19]....
        /*01bc*/ 	.word	0x000006d0
        /*01c0*/ 	.word	0x000000ff
        /*01c4*/ 	.word	0x00000098
        /*01c8*/ 	.short	0x0100
        /*01ca*/ 	.byte	0x09
	.zero		1


	//   ....[20]....
        /*01cc*/ 	.word	0x00001520
        /*01d0*/ 	.word	0x000000ff
        /*01d4*/ 	.word	0xfffffff8
        /*01d8*/ 	.short	0x010a
        /*01da*/ 	.byte	0x0f
	.zero		1


	//   ....[21]....
        /*01dc*/ 	.word	0x000017f0
        /*01e0*/ 	.word	0x000000ff
        /*01e4*/ 	.word	0x00000000
        /*01e8*/ 	.short	0x010a
        /*01ea*/ 	.byte	0x06
	.zero		1


	//   ....[22]....
        /*01ec*/ 	.word	0x00001830
        /*01f0*/ 	.word	0x000000ff
        /*01f4*/ 	.word	0x00000000
        /*01f8*/ 	.short	0x010a
        /*01fa*/ 	.byte	0x06
	.zero		1


	//   ....[23]....
        /*01fc*/ 	.word	0x00001fa0
        /*0200*/ 	.word	0x000000ff
        /*0204*/ 	.word	0x00000000
        /*0208*/ 	.short	0x010a
        /*020a*/ 	.byte	0x09
	.zero		1


	//   ....[24]....
        /*020c*/ 	.word	0x00001fe0
        /*0210*/ 	.word	0x000000ff
        /*0214*/ 	.word	0x00000000
        /*0218*/ 	.short	0x010a
        /*021a*/ 	.byte	0x09
	.zero		1


	//   ....[25]....
        /*021c*/ 	.word	0x000025c0
        /*0220*/ 	.word	0x000000ff
        /*0224*/ 	.word	0x00000000
        /*0228*/ 	.short	0x0101
        /*022a*/ 	.byte	0x08
	.zero		1


	//   ....[26]....
        /*022c*/ 	.word	0x00002930
        /*0230*/ 	.word	0x0000000f
        /*0234*/ 	.word	0x00000000
        /*0238*/ 	.short	0x0101
        /*023a*/ 	.byte	0x16
	.zero		1


	//   ....[27]....
        /*023c*/ 	.word	0x00002a30
        /*0240*/ 	.word	0x000000ff
        /*0244*/ 	.word	0x00000000
        /*0248*/ 	.short	0x0101
        /*024a*/ 	.byte	0x06
	.zero		1


	//   ....[28]....
        /*024c*/ 	.word	0x00002ae0
        /*0250*/ 	.word	0x000000ff
        /*0254*/ 	.word	0x00000008
        /*0258*/ 	.short	0x010a
        /*025a*/ 	.byte	0x0f
	.zero		1


	//   ....[29]....
        /*025c*/ 	.word	0x00005360
        /*0260*/ 	.word	0x00000004
        /*0264*/ 	.word	0x00000000
        /*0268*/ 	.short	0x0101
        /*026a*/ 	.byte	0x16
	.zero		1


	//   ....[30]....
        /*026c*/ 	.word	0x00005c40
        /*0270*/ 	.word	0x00000013
        /*0274*/ 	.word	0x00000038
        /*0278*/ 	.short	0x010a
        /*027a*/ 	.byte	0x3f
	.zero		1


	//   ....[31]....
        /*027c*/ 	.word	0x000060c0
        /*0280*/ 	.word	0x0000000a
        /*0284*/ 	.word	0x000000a8
        /*0288*/ 	.short	0x0101
        /*028a*/ 	.byte	0x3f
	.zero		1


	//   ....[32]....
        /*028c*/ 	.word	0x000067d0
        /*0290*/ 	.word	0x00000005
        /*0294*/ 	.word	0x00000000
        /*0298*/ 	.short	0x010a
        /*029a*/ 	.byte	0x3f
	.zero		1


	//   ....[33]....
        /*029c*/ 	.word	0x00006850
        /*02a0*/ 	.word	0x00000007
        /*02a4*/ 	.word	0x00000000
        /*02a8*/ 	.short	0x010a
        /*02aa*/ 	.byte	0x3f
	.zero		1


	//   ....[34]....
        /*02ac*/ 	.word	0x000068e0
        /*02b0*/ 	.word	0x00000006
        /*02b4*/ 	.word	0x00000000
        /*02b8*/ 	.short	0x010a
        /*02ba*/ 	.byte	0x3f
	.zero		1


	//   ....[35]....
        /*02bc*/ 	.word	0x00006970
        /*02c0*/ 	.word	0x00000009
        /*02c4*/ 	.word	0x00000000
        /*02c8*/ 	.short	0x010a
        /*02ca*/ 	.byte	0x3f
	.zero		1


	//   ....[36]....
        /*02cc*/ 	.word	0x00006a00
        /*02d0*/ 	.word	0x00000008
        /*02d4*/ 	.word	0x00000000
        /*02d8*/ 	.short	0x010a
        /*02da*/ 	.byte	0x3f
	.zero		1


	//   ....[37]....
        /*02dc*/ 	.word	0x00006a90
        /*02e0*/ 	.word	0x0000000b
        /*02e4*/ 	.word	0x00000000
        /*02e8*/ 	.short	0x010a
        /*02ea*/ 	.byte	0x3f
	.zero		1


	//   ....[38]....
        /*02ec*/ 	.word	0x00006b20
        /*02f0*/ 	.word	0x00000003
        /*02f4*/ 	.word	0x00000000
        /*02f8*/ 	.short	0x010a
        /*02fa*/ 	.byte	0x3f
	.zero		1


	//   ....[39]....
        /*02fc*/ 	.word	0x00006b90
        /*0300*/ 	.word	0x0000000f
        /*0304*/ 	.word	0xfffffff8
        /*0308*/ 	.short	0x010a
        /*030a*/ 	.byte	0x3f
	.zero		1


	//   ....[40]....
        /*030c*/ 	.word	0x00006bf0
        /*0310*/ 	.word	0x0000000f
        /*0314*/ 	.word	0x00000000
        /*0318*/ 	.short	0x010a
        /*031a*/ 	.byte	0x3f
	.zero		1


	//   ....[41]....
        /*031c*/ 	.word	0x00006c50
        /*0320*/ 	.word	0x00000010
        /*0324*/ 	.word	0x00000000
        /*0328*/ 	.short	0x010a
        /*032a*/ 	.byte	0x3f
	.zero		1


	//   ....[42]....
        /*032c*/ 	.word	0x00006cb0
        /*0330*/ 	.word	0x0000000f
        /*0334*/ 	.word	0x00000008
        /*0338*/ 	.short	0x010a
        /*033a*/ 	.byte	0x3f
	.zero		1


	//   ....[43]....
        /*033c*/ 	.word	0x00006d80
        /*0340*/ 	.word	0x00000013
        /*0344*/ 	.word	0x00000038
        /*0348*/ 	.short	0x010a
        /*034a*/ 	.byte	0x3f
	.zero		1


	//   ....[44]....
        /*034c*/ 	.word	0x00006e60
        /*0350*/ 	.word	0x00000005
        /*0354*/ 	.word	0x00000000
        /*0358*/ 	.short	0x010a
        /*035a*/ 	.byte	0x3f
	.zero		1


	//   ....[45]....
        /*035c*/ 	.word	0x00006eb0
        /*0360*/ 	.word	0x00000007
        /*0364*/ 	.word	0x00000000
        /*0368*/ 	.short	0x010a
        /*036a*/ 	.byte	0x3f
	.zero		1


	//   ....[46]....
        /*036c*/ 	.word	0x00006f00
        /*0370*/ 	.word	0x00000006
        /*0374*/ 	.word	0x00000000
        /*0378*/ 	.short	0x010a
        /*037a*/ 	.byte	0x3f
	.zero		1


	//   ....[47]....
        /*037c*/ 	.word	0x00006f50
        /*0380*/ 	.word	0x00000009
        /*0384*/ 	.word	0x00000000
        /*0388*/ 	.short	0x010a
        /*038a*/ 	.byte	0x3f
	.zero		1


	//   ....[48]....
        /*038c*/ 	.word	0x00006fa0
        /*0390*/ 	.word	0x00000008
        /*0394*/ 	.word	0x00000000
        /*0398*/ 	.short	0x010a
        /*039a*/ 	.byte	0x3f
	.zero		1


	//   ....[49]....
        /*039c*/ 	.word	0x00006ff0
        /*03a0*/ 	.word	0x0000000b
        /*03a4*/ 	.word	0x00000000
        /*03a8*/ 	.short	0x010a
        /*03aa*/ 	.byte	0x3f
	.zero		1


	//----- nvinfo : EIATTR_NUM_MBARRIERS
	.align		4
.L_28:
        /*03ac*/ 	.byte	0x03, 0x38
        /*03ae*/ 	.short	0x0014


	//----- nvinfo : EIATTR_EXIT_INSTR_OFFSETS
	.align		4
        /*03b0*/ 	.byte	0x04, 0x1c
        /*03b2*/ 	.short	(.L_30 - .L_29)


	//   ....[0]....
.L_29:
        /*03b4*/ 	.word	0x000011d0


	//   ....[1]....
        /*03b8*/ 	.word	0x00001230


	//   ....[2]....
        /*03bc*/ 	.word	0x00005970


	//   ....[3]....
        /*03c0*/ 	.word	0x000059a0


	//   ....[4]....
        /*03c4*/ 	.word	0x00006b70


	//----- nvinfo : EIATTR_MAX_THREADS
	.align		4
.L_30:
        /*03c8*/ 	.byte	0x04, 0x05
        /*03ca*/ 	.short	(.L_32 - .L_31)
.L_31:
        /*03cc*/ 	.word	0x00000180
        /*03d0*/ 	.word	0x00000001
        /*03d4*/ 	.word	0x00000001


	//----- nvinfo : EIATTR_CRS_STACK_SIZE
	.align		4
.L_32:
        /*03d8*/ 	.byte	0x04, 0x1e
        /*03da*/ 	.short	(.L_34 - .L_33)
.L_33:
        /*03dc*/ 	.word	0x00000000


	//----- nvinfo : EIATTR_CBANK_PARAM_SIZE
	.align		4
.L_34:
        /*03e0*/ 	.byte	0x03, 0x19
        /*03e2*/ 	.short	0x0470


	//----- nvinfo : EIATTR_PARAM_CBANK
	.align		4
        /*03e4*/ 	.byte	0x04, 0x0a
        /*03e6*/ 	.short	(.L_36 - .L_35)
	.align		4
.L_35:
        /*03e8*/ 	.word	index@(.nv.constant0._ZN7cutlass13device_kernelINS_4gemm6kernel13GemmUniversalIN4cute5tupleIJiiiiEEENS1_10collective13CollectiveMmaINS1_37MainloopSm90TmaGmmaWarpSpecializedFP8ILi7ENS5_IJNS4_1CILi1EEESB_SB_EEENS1_32KernelTmaWarpSpecializedPingpongEEENS5_IJNSA_ILi64EEESF_NSA_ILi256EEEEEENS_12float_e4m3_tENS5_IJlSB_lEEESI_SJ_NS4_8TiledMMAINS4_8MMA_AtomIJNS4_4SM904GMMA30MMA_64x64x32_F32E4M3E4M3_SS_TNILNSN_7ScaleInE1ELSP_1EEEEEENS4_6LayoutISC_NS5_IJNSA_ILi0EEEST_ST_EEEEENS5_IJNS4_10UnderscoreESW_SW_EEEEENS4_13SM90_TMA_LOADENS4_14ComposedLayoutINS4_7SwizzleILi3ELi4ELi3EEENS4_18smem_ptr_flag_bitsILi8EEENSS_INS5_IJNSA_ILi8EEENSA_ILi128EEEEEENS5_IJS16_SB_EEEEEEEvNS4_8identityESZ_S1A_vS1B_EENS_8epilogue10collective6detail29Sm90TmaWarpSpecializedAdapterINS1E_15DefaultEpilogueISI_SJ_SJ_NS1D_6thread17LinearCombinationISI_Li1EffLNS1I_9ScaleType4KindE0ELNS_15FloatRoundStyleE2ESI_EENS1_15EpilogueDefaultEEEEEvvEEEEvNT_6ParamsE)
        /*03ec*/ 	.short	0x0210
        /*03ee*/ 	.short	0x0470


	//----- nvinfo : EIATTR_SW_WAR
	.align		4
.L_36:
        /*03f0*/ 	.byte	0x04, 0x36
        /*03f2*/ 	.short	(.L_38 - .L_37)
.L_37:
        /*03f4*/ 	.word	0x00000008
.L_38:


//--------------------- .nv.callgraph             --------------------------
	.section	.nv.callgraph,"",@"SHT_CUDA_CALLGRAPH"
	.align	4
	.sectionentsize	8
	.align		4
        /*0000*/ 	.word	0x00000000
	.align		4
        /*0004*/ 	.word	0xffffffff
	.align		4
        /*0008*/ 	.word	0x00000000
	.align		4
        /*000c*/ 	.word	0xfffffffe
	.align		4
        /*0010*/ 	.word	0x00000000
	.align		4
        /*0014*/ 	.word	0xfffffffd
	.align		4
        /*0018*/ 	.word	0x00000000
	.align		4
        /*001c*/ 	.word	0xfffffffc


//--------------------- .nv.constant4             --------------------------
	.section	.nv.constant4,"a",@progbits
	.align	8
	.align		8
.nv.constant4:
        /*0000*/ 	.dword	_ZN40_INTERNAL_50c770bb_4_k_cu_0ced9a13_150864cuda3std3__45__cpo5beginE
	.align		8
        /*0008*/ 	.dword	_ZN40_INTERNAL_50c770bb_4_k_cu_0ced9a13_150864cuda3std3__45__cpo3endE
	.align		8
        /*0010*/ 	.dword	_ZN40_INTERNAL_50c770bb_4_k_cu_0ced9a13_150864cuda3std3__45__cpo6cbeginE
	.align		8
        /*0018*/ 	.dword	_ZN40_INTERNAL_50c770bb_4_k_cu_0ced9a13_150864cuda3std3__45__cpo4cendE
	.align		8
        /*0020*/ 	.dword	_ZN40_INTERNAL_50c770bb_4_k_cu_0ced9a13_150864cuda3std3__442_GLOBAL__N__50c770bb_4_k_cu_0ced9a13_150866ignoreE
	.align		8
        /*0028*/ 	.dword	_ZN40_INTERNAL_50c770bb_4_k_cu_0ced9a13_150864cuda3std3__419piecewise_constructE
	.align		8
        /*0030*/ 	.dword	_ZN40_INTERNAL_50c770bb_4_k_cu_0ced9a13_150864cuda3std3__48in_placeE
	.align		8
        /*0038*/ 	.dword	_ZN40_INTERNAL_50c770bb_4_k_cu_0ced9a13_150864cuda3std6ranges3__45__cpo4swapE
	.align		8
        /*0040*/ 	.dword	_ZN40_INTERNAL_50c770bb_4_k_cu_0ced9a13_150864cuda3std6ranges3__45__cpo9iter_moveE
	.align		8
        /*0048*/ 	.dword	_ZN40_INTERNAL_50c770bb_4_k_cu_0ced9a13_150864cute7productE
	.align		8
        /*0050*/ 	.dword	_ZN40_INTERNAL_50c770bb_4_k_cu_0ced9a13_150864cute1_E


//--------------------- .text._ZN7cutlass13device_kernelINS_4gemm6kernel13GemmUniversalIN4cute5tupleIJiiiiEEENS1_10collective13CollectiveMmaINS1_37MainloopSm90TmaGmmaWarpSpecializedFP8ILi7ENS5_IJNS4_1CILi1EEESB_SB_EEENS1_32KernelTmaWarpSpecializedPingpongEEENS5_IJNSA_ILi64EEESF_NSA_ILi256EEEEEENS_12float_e4m3_tENS5_IJlSB_lEEESI_SJ_NS4_8TiledMMAINS4_8MMA_AtomIJNS4_4SM904GMMA30MMA_64x64x32_F32E4M3E4M3_SS_TNILNSN_7ScaleInE1ELSP_1EEEEEENS4_6LayoutISC_NS5_IJNSA_ILi0EEEST_ST_EEEEENS5_IJNS4_10UnderscoreESW_SW_EEEEENS4_13SM90_TMA_LOADENS4_14ComposedLayoutINS4_7SwizzleILi3ELi4ELi3EEENS4_18smem_ptr_flag_bitsILi8EEENSS_INS5_IJNSA_ILi8EEENSA_ILi128EEEEEENS5_IJS16_SB_EEEEEEEvNS4_8identityESZ_S1A_vS1B_EENS_8epilogue10collective6detail29Sm90TmaWarpSpecializedAdapterINS1E_15DefaultEpilogueISI_SJ_SJ_NS1D_6thread17LinearCombinationISI_Li1EffLNS1I_9ScaleType4KindE0ELNS_15FloatRoundStyleE2ESI_EENS1_15EpilogueDefaultEEEEEvvEEEEvNT_6ParamsE --------------------------
	.section	.text._ZN7cutlass13device_kernelINS_4gemm6kernel13GemmUniversalIN4cute5tupleIJiiiiEEENS1_10collective13CollectiveMmaINS1_37MainloopSm90TmaGmmaWarpSpecializedFP8ILi7ENS5_IJNS4_1CILi1EEESB_SB_EEENS1_32KernelTmaWarpSpecializedPingpongEEENS5_IJNSA_ILi64EEESF_NSA_ILi256EEEEEENS_12float_e4m3_tENS5_IJlSB_lEEESI_SJ_NS4_8TiledMMAINS4_8MMA_AtomIJNS4_4SM904GMMA30MMA_64x64x32_F32E4M3E4M3_SS_TNILNSN_7ScaleInE1ELSP_1EEEEEENS4_6LayoutISC_NS5_IJNSA_ILi0EEEST_ST_EEEEENS5_IJNS4_10UnderscoreESW_SW_EEEEENS4_13SM90_TMA_LOADENS4_14ComposedLayoutINS4_7SwizzleILi3ELi4ELi3EEENS4_18smem_ptr_flag_bitsILi8EEENSS_INS5_IJNSA_ILi8EEENSA_ILi128EEEEEENS5_IJS16_SB_EEEEEEEvNS4_8identityESZ_S1A_vS1B_EENS_8epilogue10collective6detail29Sm90TmaWarpSpecializedAdapterINS1E_15DefaultEpilogueISI_SJ_SJ_NS1D_6thread17LinearCombinationISI_Li1EffLNS1I_9ScaleType4KindE0ELNS_15FloatRoundStyleE2ESI_EENS1_15EpilogueDefaultEEEEEvvEEEEvNT_6ParamsE,"ax",@progbits
	.align	128
.text._ZN7cutlass13device_kernelINS_4gemm6kernel13GemmUniversalIN4cute5tupleIJiiiiEEENS1_10collective13CollectiveMmaINS1_37MainloopSm90TmaGmmaWarpSpecializedFP8ILi7ENS5_IJNS4_1CILi1EEESB_SB_EEENS1_32KernelTmaWarpSpecializedPingpongEEENS5_IJNSA_ILi64EEESF_NSA_ILi256EEEEEENS_12float_e4m3_tENS5_IJlSB_lEEESI_SJ_NS4_8TiledMMAINS4_8MMA_AtomIJNS4_4SM904GMMA30MMA_64x64x32_F32E4M3E4M3_SS_TNILNSN_7ScaleInE1ELSP_1EEEEEENS4_6LayoutISC_NS5_IJNSA_ILi0EEEST_ST_EEEEENS5_IJNS4_10UnderscoreESW_SW_EEEEENS4_13SM90_TMA_LOADENS4_14ComposedLayoutINS4_7SwizzleILi3ELi4ELi3EEENS4_18smem_ptr_flag_bitsILi8EEENSS_INS5_IJNSA_ILi8EEENSA_ILi128EEEEEENS5_IJS16_SB_EEEEEEEvNS4_8identityESZ_S1A_vS1B_EENS_8epilogue10collective6detail29Sm90TmaWarpSpecializedAdapterINS1E_15DefaultEpilogueISI_SJ_SJ_NS1D_6thread17LinearCombinationISI_Li1EffLNS1I_9ScaleType4KindE0ELNS_15FloatRoundStyleE2ESI_EENS1_15EpilogueDefaultEEEEEvvEEEEvNT_6ParamsE:
        .type           _ZN7cutlass13device_kernelINS_4gemm6kernel13GemmUniversalIN4cute5tupleIJiiiiEEENS1_10collective13CollectiveMmaINS1_37MainloopSm90TmaGmmaWarpSpecializedFP8ILi7ENS5_IJNS4_1CILi1EEESB_SB_EEENS1_32KernelTmaWarpSpecializedPingpongEEENS5_IJNSA_ILi64EEESF_NSA_ILi256EEEEEENS_12float_e4m3_tENS5_IJlSB_lEEESI_SJ_NS4_8TiledMMAINS4_8MMA_AtomIJNS4_4SM904GMMA30MMA_64x64x32_F32E4M3E4M3_SS_TNILNSN_7ScaleInE1ELSP_1EEEEEENS4_6LayoutISC_NS5_IJNSA_ILi0EEEST_ST_EEEEENS5_IJNS4_10UnderscoreESW_SW_EEEEENS4_13SM90_TMA_LOADENS4_14ComposedLayoutINS4_7SwizzleILi3ELi4ELi3EEENS4_18smem_ptr_flag_bitsILi8EEENSS_INS5_IJNSA_ILi8EEENSA_ILi128EEEEEENS5_IJS16_SB_EEEEEEEvNS4_8identityESZ_S1A_vS1B_EENS_8epilogue10collective6detail29Sm90TmaWarpSpecializedAdapterINS1E_15DefaultEpilogueISI_SJ_SJ_NS1D_6thread17LinearCombinationISI_Li1EffLNS1I_9ScaleType4KindE0ELNS_15FloatRoundStyleE2ESI_EENS1_15EpilogueDefaultEEEEEvvEEEEvNT_6ParamsE,@function
        .size           _ZN7cutlass13device_kernelINS_4gemm6kernel13GemmUniversalIN4cute5tupleIJiiiiEEENS1_10collective13CollectiveMmaINS1_37MainloopSm90TmaGmmaWarpSpecializedFP8ILi7ENS5_IJNS4_1CILi1EEESB_SB_EEENS1_32KernelTmaWarpSpecializedPingpongEEENS5_IJNSA_ILi64EEESF_NSA_ILi256EEEEEENS_12float_e4m3_tENS5_IJlSB_lEEESI_SJ_NS4_8TiledMMAINS4_8MMA_AtomIJNS4_4SM904GMMA30MMA_64x64x32_F32E4M3E4M3_SS_TNILNSN_7ScaleInE1ELSP_1EEEEEENS4_6LayoutISC_NS5_IJNSA_ILi0EEEST_ST_EEEEENS5_IJNS4_10UnderscoreESW_SW_EEEEENS4_13SM90_TMA_LOADENS4_14ComposedLayoutINS4_7SwizzleILi3ELi4ELi3EEENS4_18smem_ptr_flag_bitsILi8EEENSS_INS5_IJNSA_ILi8EEENSA_ILi128EEEEEENS5_IJS16_SB_EEEEEEEvNS4_8identityESZ_S1A_vS1B_EENS_8epilogue10collective6detail29Sm90TmaWarpSpecializedAdapterINS1E_15DefaultEpilogueISI_SJ_SJ_NS1D_6thread17LinearCombinationISI_Li1EffLNS1I_9ScaleType4KindE0ELNS_15FloatRoundStyleE2ESI_EENS1_15EpilogueDefaultEEEEEvvEEEEvNT_6ParamsE,(.L_x_146 - _ZN7cutlass13device_kernelINS_4gemm6kernel13GemmUniversalIN4cute5tupleIJiiiiEEENS1_10collective13CollectiveMmaINS1_37MainloopSm90TmaGmmaWarpSpecializedFP8ILi7ENS5_IJNS4_1CILi1EEESB_SB_EEENS1_32KernelTmaWarpSpecializedPingpongEEENS5_IJNSA_ILi64EEESF_NSA_ILi256EEEEEENS_12float_e4m3_tENS5_IJlSB_lEEESI_SJ_NS4_8TiledMMAINS4_8MMA_AtomIJNS4_4SM904GMMA30MMA_64x64x32_F32E4M3E4M3_SS_TNILNSN_7ScaleInE1ELSP_1EEEEEENS4_6LayoutISC_NS5_IJNSA_ILi0EEEST_ST_EEEEENS5_IJNS4_10UnderscoreESW_SW_EEEEENS4_13SM90_TMA_LOADENS4_14ComposedLayoutINS4_7SwizzleILi3ELi4ELi3EEENS4_18smem_ptr_flag_bitsILi8EEENSS_INS5_IJNSA_ILi8EEENSA_ILi128EEEEEENS5_IJS16_SB_EEEEEEEvNS4_8identityESZ_S1A_vS1B_EENS_8epilogue10collective6detail29Sm90TmaWarpSpecializedAdapterINS1E_15DefaultEpilogueISI_SJ_SJ_NS1D_6thread17LinearCombinationISI_Li1EffLNS1I_9ScaleType4KindE0ELNS_15FloatRoundStyleE2ESI_EENS1_15EpilogueDefaultEEEEEvvEEEEvNT_6ParamsE)
        .other          _ZN7cutlass13device_kernelINS_4gemm6kernel13GemmUniversalIN4cute5tupleIJiiiiEEENS1_10collective13CollectiveMmaINS1_37MainloopSm90TmaGmmaWarpSpecializedFP8ILi7ENS5_IJNS4_1CILi1EEESB_SB_EEENS1_32KernelTmaWarpSpecializedPingpongEEENS5_IJNSA_ILi64EEESF_NSA_ILi256EEEEEENS_12float_e4m3_tENS5_IJlSB_lEEESI_SJ_NS4_8TiledMMAINS4_8MMA_AtomIJNS4_4SM904GMMA30MMA_64x64x32_F32E4M3E4M3_SS_TNILNSN_7ScaleInE1ELSP_1EEEEEENS4_6LayoutISC_NS5_IJNSA_ILi0EEEST_ST_EEEEENS5_IJNS4_10UnderscoreESW_SW_EEEEENS4_13SM90_TMA_LOADENS4_14ComposedLayoutINS4_7SwizzleILi3ELi4ELi3EEENS4_18smem_ptr_flag_bitsILi8EEENSS_INS5_IJNSA_ILi8EEENSA_ILi128EEEEEENS5_IJS16_SB_EEEEEEEvNS4_8identityESZ_S1A_vS1B_EENS_8epilogue10collective6detail29Sm90TmaWarpSpecializedAdapterINS1E_15DefaultEpilogueISI_SJ_SJ_NS1D_6thread17LinearCombinationISI_Li1EffLNS1I_9ScaleType4KindE0ELNS_15FloatRoundStyleE2ESI_EENS1_15EpilogueDefaultEEEEEvvEEEEvNT_6ParamsE,@"STO_CUDA_ENTRY STV_DEFAULT"
_ZN7cutlass13device_kernelINS_4gemm6kernel13GemmUniversalIN4cute5tupleIJiiiiEEENS1_10collective13CollectiveMmaINS1_37MainloopSm90TmaGmmaWarpSpecializedFP8ILi7ENS5_IJNS4_1CILi1EEESB_SB_EEENS1_32KernelTmaWarpSpecializedPingpongEEENS5_IJNSA_ILi64EEESF_NSA_ILi256EEEEEENS_12float_e4m3_tENS5_IJlSB_lEEESI_SJ_NS4_8TiledMMAINS4_8MMA_AtomIJNS4_4SM904GMMA30MMA_64x64x32_F32E4M3E4M3_SS_TNILNSN_7ScaleInE1ELSP_1EEEEEENS4_6LayoutISC_NS5_IJNSA_ILi0EEEST_ST_EEEEENS5_IJNS4_10UnderscoreESW_SW_EEEEENS4_13SM90_TMA_LOADENS4_14ComposedLayoutINS4_7SwizzleILi3ELi4ELi3EEENS4_18smem_ptr_flag_bitsILi8EEENSS_INS5_IJNSA_ILi8EEENSA_ILi128EEEEEENS5_IJS16_SB_EEEEEEEvNS4_8identityESZ_S1A_vS1B_EENS_8epilogue10collective6detail29Sm90TmaWarpSpecializedAdapterINS1E_15DefaultEpilogueISI_SJ_SJ_NS1D_6thread17LinearCombinationISI_Li1EffLNS1I_9ScaleType4KindE0ELNS_15FloatRoundStyleE2ESI_EENS1_15EpilogueDefaultEEEEEvvEEEEvNT_6ParamsE:
[----:B------:R-:W-:Y:S01]  /*0000*/  LDC R1, c[0x0][0x28] ;  /* 0x00000a00ff017b82 */ /* 0x000fe20000000800 */
[----:B------:R-:W0:Y:S01]  /*0010*/  S2R R11, SR_TID.X ;  /* 0x00000000000b7919 */ /* 0x000e220000002100 */
[----:B------:R-:W-:Y:S01]  /*0020*/  ELECT P0, URZ, PT ;  /* 0x00000000003f782f */ /* 0x000fe20003800000 */
[----:B------:R-:W-:Y:S01]  /*0030*/  BSSY B0, `(.L_x_0) ;  /* 0x000000f000007945 */ /* 0x000fe20003800000 */
[--C-:B0-----:R-:W-:Y:S02]  /*0040*/  SHF.R.U32.HI R0, RZ, 0x5, R11.reuse ;  /* 0x00000005ff007819 */ /* 0x101fe4000001160b */
[----:B------:R-:W-:-:S03]  /*0050*/  SHF.R.U32.HI R4, RZ, 0x7, R11 ;  /* 0x00000007ff047819 */ /* 0x000fc6000001160b */
[----:B------:R-:W0:Y:S04]  /*0060*/  SHFL.IDX PT, R2, R0, RZ, 0x1f ;  /* 0x00001fff00027589 */ /* 0x000e2800000e0000 */
[----:B------:R1:W2:Y:S01]  /*0070*/  SHFL.IDX PT, R5, R4, RZ, 0x1f ;  /* 0x00001fff04057589 */ /* 0x0002a200000e0000 */
[----:B0-----:R-:W-:-:S13]  /*0080*/  ISETP.NE.OR P0, PT, R2, RZ, !P0 ;  /* 0x000000ff0200720c */ /* 0x001fda0004705670 */
[----:B-12---:R-:W-:Y:S05]  /*0090*/  @P0 BRA `(.L_x_1) ;  /* 0x0000000000200947 */ /* 0x006fea0003800000 */
[----:B------:R-:W-:Y:S02]  /*00a0*/  ULDC.64 UR4, c[0x0][0x198] ;  /* 0x0000660000047ab9 */ /* 0x000fe40000000a00 */
[----:B------:R-:W-:Y:S02]  /*00b0*/  UIADD3 UR6, UP0, UR4, 0xf0, URZ ;  /* 0x000000f004067890 */ /* 0x000fe4000ff1e03f */
[----:B------:R-:W-:Y:S02]  /*00c0*/  UIADD3 UR4, UP1, UR4, 0x1f0, URZ ;  /* 0x000001f004047890 */ /* 0x000fe4000ff3e03f */
[----:B------:R-:W-:Y:S02]  /*00d0*/  UIADD3.X UR7, URZ, UR5, URZ, UP0, !UPT ;  /* 0x000000053f077290 */ /* 0x000fe400087fe43f */
[----:B------:R-:W-:-:S07]  /*00e0*/  UIADD3.X UR5, URZ, UR5, URZ, UP1, !UPT ;  /* 0x000000053f057290 */ /* 0x000fce0008ffe43f */
[----:B------:R0:W-:Y:S02]  /*00f0*/  UTMACCTL.PF [UR6] ;  /* 0x00000000060079b9 */ /* 0x0001e40008040000 */
[----:B------:R0:W-:Y:S02]  /*0100*/  UTMACCTL.PF [UR4] ;  /* 0x00000000040079b9 */ /* 0x0001e40008040000 */
[----:B0-----:R-:W-:Y:S01]  /*0110*/  NOP ;  /* 0x0000000000007918 */ /* 0x001fe20000000000 */
.L_x_1:
[----:B------:R-:W-:Y:S05]  /*0120*/  BSYNC B0 ;  /* 0x0000000000007941 */ /* 0x000fea0003800000 */
.L_x_0:
[----:B------:R-:W0:Y:S02]  /*0130*/  SHFL.IDX PT, R3, R0, RZ, 0x1f ;  /* 0x00001fff00037589 */ /* 0x000e2400000e0000 */
[----:B0-----:R-:W-:-:S13]  /*0140*/  ISETP.NE.AND P0, PT, R3, RZ, PT ;  /* 0x000000ff0300720c */ /* 0x001fda0003f05270 */
[----:B------:R-:W-:Y:S05]  /*0150*/  @P0 BRA `(.L_x_2) ;  /* 0x0000000000700947 */ /* 0x000fea0003800000 */
[----:B------:R-:W0:Y:S01]  /*0160*/  S2UR UR8, SR_CgaCtaId ;  /* 0x00000000000879c3 */ /* 0x000e220000008800 */
[----:B------:R-:W-:Y:S01]  /*0170*/  UMOV UR4, 0x400 ;  /* 0x0000040000047882 */ /* 0x000fe20000000000 */
[----:B------:R-:W-:Y:S01]  /*0180*/  UMOV UR5, 0x1 ;  /* 0x0000000100057882 */ /* 0x000fe20000000000 */
[----:B------:R-:W-:Y:S01]  /*0190*/  UMOV UR6, 0x80 ;  /* 0x0000008000067882 */ /* 0x000fe20000000000 */
[----:B------:R-:W-:Y:S01]  /*01a0*/  ELECT P0, URZ, PT ;  /* 0x00000000003f782f */ /* 0x000fe20003800000 */
[----:B------:R-:W-:-:S04]  /*01b0*/  UIADD3 UR6, -UR6, 0x100000, URZ ;  /* 0x0010000006067890 */ /* 0x000fc8000fffe13f */
[----:B------:R-:W-:Y:S02]  /*01c0*/  USHF.L.U32 UR7, UR6, 0xb, URZ ;  /* 0x0000000b06077899 */ /* 0x000fe4000800063f */
[----:B------:R-:W-:Y:S02]  /*01d0*/  USHF.L.U32 UR6, UR6, 0x1, URZ ;  /* 0x0000000106067899 */ /* 0x000fe4000800063f */
[----:B0-----:R-:W-:Y:S02]  /*01e0*/  ULEA UR8, UR8, UR4, 0x18 ;  /* 0x0000000408087291 */ /* 0x001fe4000f8ec03f */
[----:B------:R-:W-:-:S04]  /*01f0*/  UIADD3 UR4, -UR5, 0x100000, URZ ;  /* 0x0010000005047890 */ /* 0x000fc8000fffe13f */
[----:B------:R-:W-:Y:S02]  /*0200*/  USHF.L.U32 UR5, UR4, 0xb, URZ ;  /* 0x0000000b04057899 */ /* 0x000fe4000800063f */
[----:B------:R-:W-:Y:S01]  /*0210*/  USHF.L.U32 UR4, UR4, 0x1, URZ ;  /* 0x0000000104047899 */ /* 0x000fe2000800063f */
[----:B------:R-:W0:Y:S11]  /*0220*/  FENCE.VIEW.ASYNC.S ;  /* 0x00000000000073c6 */ /* 0x000e360000000000 */
[----:B0-----:R0:W1:Y:S01]  /*0230*/  SYNCS.EXCH.64 URZ, [UR8], UR4 ;  /* 0x00000004083f75b2 */ /* 0x0010620008000100 */
[----:B------:R0:W2:Y:S01]  /*0240*/  SYNCS.EXCH.64 URZ, [UR8+0x38], UR6 ;  /* 0x00003806083f75b2 */ /* 0x0000a20008000100 */
[----:B------:R0:W3:Y:S01]  /*0250*/  SYNCS.EXCH.64 URZ, [UR8+0x8], UR4 ;  /* 0x00000804083f75b2 */ /* 0x0000e20008000100 */
[----:B------:R0:W4:Y:S01]  /*0260*/  SYNCS.EXCH.64 URZ, [UR8+0x40], UR6 ;  /* 0x00004006083f75b2 */ /* 0x0001220008000100 */
[----:B------:R0:W0:Y:S01]  /*0270*/  SYNCS.EXCH.64 URZ, [UR8+0x10], UR4 ;  /* 0x00001004083f75b2 */ /* 0x0000220008000100 */
        /* <DEDUP_REMOVED lines=9> */
[----:B------:R-:W-:Y:S01]  /*0310*/  NOP ;  /* 0x0000000000007918 */ /* 0x000fe20000000000 */
.L_x_2:
[----:B------:R-:W5:Y:S01]  /*0320*/  SHFL.IDX PT, R6, R0, RZ, 0x1f ;  /* 0x00001fff00067589 */ /* 0x000f6200000e0000 */
[----:B------:R-:W-:Y:S01]  /*0330*/  ELECT P0, URZ, PT ;  /* 0x00000000003f782f */ /* 0x000fe20003800000 */
[----:B------:R-:W-:Y:S01]  /*0340*/  NOP ;  /* 0x0000000000007918 */ /* 0x000fe20000000000 */
[----:B------:R-:W-:Y:S01]  /*0350*/  ELECT P1, URZ, PT ;  /* 0x00000000003f782f */ /* 0x000fe20003820000 */
[----:B------:R1:W2:Y:S01]  /*0360*/  SHFL.IDX PT, R3, R0, RZ, 0x1f ;  /* 0x00001fff00037589 */ /* 0x0002a200000e0000 */
[----:B0-----:R-:W-:Y:S01]  /*0370*/  UMOV UR4, 0x20 ;  /* 0x0000002000047882 */ /* 0x001fe20000000000 */
[----:B------:R-:W-:Y:S01]  /*0380*/  UMOV UR11, 0x80 ;  /* 0x00000080000b7882 */ /* 0x000fe20000000000 */
[----:B------:R-:W-:Y:S01]  /*0390*/  NOP ;  /* 0x0000000000007918 */ /* 0x000fe20000000000 */
[----:B------:R-:W0:Y:S01]  /*03a0*/  SHFL.IDX PT, R4, R4, RZ, 0x1f ;  /* 0x00001fff04047589 */ /* 0x000e2200000e0000 */
[C---:B------:R-:W-:Y:S01]  /*03b0*/  VIADD R33, R5.reuse, 0xffffffff ;  /* 0xffffffff05217836 */ /* 0x040fe20000000000 */
[----:B------:R-:W-:Y:S01]  /*03c0*/  ULDC.64 UR20, c[0x0][0x208] ;  /* 0x0000820000147ab9 */ /* 0x000fe20000000a00 */
[----:B------:R-:W-:-:S02]  /*03d0*/  ISETP.NE.AND P2, PT, R5, RZ, PT ;  /* 0x000000ff0500720c */ /* 0x000fc40003f45270 */
[----:B-1----:R-:W-:Y:S02]  /*03e0*/  SHF.R.S32.HI R0, RZ, 0x1f, R11 ;  /* 0x0000001fff007819 */ /* 0x002fe4000001140b */
[----:B------:R-:W-:Y:S02]  /*03f0*/  ISETP.GE.U32.AND P3, PT, R33, 0x2, PT ;  /* 0x000000022100780c */ /* 0x000fe40003f66070 */
[----:B------:R-:W-:-:S04]  /*0400*/  LEA.HI R0, R0, R11, RZ, 0x7 ;  /* 0x0000000b00007211 */ /* 0x000fc800078f38ff */
[----:B------:R-:W-:Y:S02]  /*0410*/  LOP3.LUT R0, R0, 0xffffff80, RZ, 0xc0, !PT ;  /* 0xffffff8000007812 */ /* 0x000fe400078ec0ff */
[----:B-----5:R-:W-:-:S03]  /*0420*/  ISETP.NE.OR P0, PT, R6, RZ, !P0 ;  /* 0x000000ff0600720c */ /* 0x020fc60004705670 */
[----:B------:R-:W-:Y:S01]  /*0430*/  IMAD.IADD R10, R11, 0x1, -R0 ;  /* 0x000000010b0a7824 */ /* 0x000fe200078e0a00 */
[----:B--2---:R-:W-:Y:S02]  /*0440*/  ISETP.NE.OR P1, PT, R3, RZ, !P1 ;  /* 0x000000ff0300720c */ /* 0x004fe40004f25670 */
[----:B------:R-:W-:Y:S02]  /*0450*/  SHF.R.S32.HI R3, RZ, 0x1f, R2 ;  /* 0x0000001fff037819 */ /* 0x000fe40000011402 */
[----:B0-----:R-:W-:Y:S02]  /*0460*/  R2UR UR15, R4 ;  /* 0x00000000040f72ca */ /* 0x001fe400000e0000 */
[----:B------:R-:W-:-:S03]  /*0470*/  LEA.HI R3, R3, R2, RZ, 0x2 ;  /* 0x0000000203037211 */ /* 0x000fc600078f10ff */
[----:B------:R-:W-:Y:S01]  /*0480*/  VOTEU.ALL UP0, P0 ;  /* 0x00000000003f7886 */ /* 0x000fe20000000000 */
[----:B------:R-:W-:-:S03]  /*0490*/  LOP3.LUT R3, R3, 0xfffffffc, RZ, 0xc0, !PT ;  /* 0xfffffffc03037812 */ /* 0x000fc600078ec0ff */
[----:B------:R-:W-:Y:S01]  /*04a0*/  VOTEU.ALL UP1, P1 ;  /* 0x00000000003f7886 */ /* 0x000fe20000820000 */
[----:B------:R-:W0:Y:S01]  /*04b0*/  @!UP0 S2UR UR7, SR_CgaCtaId ;  /* 0x00000000000789c3 */ /* 0x000e220000008800 */
[----:B------:R-:W-:Y:S01]  /*04c0*/  @!UP0 UMOV UR6, 0x400 ;  /* 0x0000040000068882 */ /* 0x000fe20000000000 */
[----:B------:R-:W-:-:S04]  /*04d0*/  @!UP0 UIADD3 UR4, -UR4, 0x100000, URZ ;  /* 0x0010000004048890 */ /* 0x000fc8000fffe13f */
[----:B------:R-:W-:Y:S02]  /*04e0*/  @!UP0 USHF.L.U32 UR5, UR4, 0xb, URZ ;  /* 0x0000000b04058899 */ /* 0x000fe4000800063f */
[----:B------:R-:W-:Y:S01]  /*04f0*/  @!UP0 USHF.L.U32 UR4, UR4, 0x1, URZ ;  /* 0x0000000104048899 */ /* 0x000fe2000800063f */
[----:B------:R-:W-:Y:S01]  /*0500*/  IMAD.IADD R20, R2, 0x1, -R3 ;  /* 0x0000000102147824 */ /* 0x000fe200078e0a03 */
[----:B------:R-:W-:Y:S01]  /*0510*/  @!UP1 UMOV UR9, 0x400 ;  /* 0x0000040000099882 */ /* 0x000fe20000000000 */
[----:B------:R-:W-:Y:S01]  /*0520*/  VOTEU.ALL UP2, P1 ;  /* 0x00000000003f7886 */ /* 0x000fe20000840000 */
[----:B------:R-:W-:Y:S01]  /*0530*/  VOTEU.ALL UP3, P1 ;  /* 0x00000000003f7886 */ /* 0x000fe20000860000 */
[----:B------:R-:W-:Y:S01]  /*0540*/  VOTEU.ALL UP4, P1 ;  /* 0x00000000003f7886 */ /* 0x000fe20000880000 */
[----:B------:R-:W1:Y:S01]  /*0550*/  @!UP1 S2UR UR10, SR_CgaCtaId ;  /* 0x00000000000a99c3 */ /* 0x000e620000008800 */
[----:B------:R-:W-:Y:S01]  /*0560*/  VOTEU.ALL UP5, P1 ;  /* 0x00000000003f7886 */ /* 0x000fe200008a0000 */
[----:B0-----:R-:W-:-:S02]  /*0570*/  @!UP0 ULEA UR8, UR7, UR6, 0x18 ;  /* 0x0000000607088291 */ /* 0x001fc4000f8ec03f */
[----:B------:R-:W-:-:S04]  /*0580*/  @!UP1 UIADD3 UR6, -UR11, 0x100000, URZ ;  /* 0x001000000b069890 */ /* 0x000fc8000fffe13f */
[----:B------:R-:W-:Y:S02]  /*0590*/  @!UP1 USHF.L.U32 UR7, UR6, 0xb, URZ ;  /* 0x0000000b06079899 */ /* 0x000fe4000800063f */
[----:B------:R-:W-:Y:S01]  /*05a0*/  @!UP1 USHF.L.U32 UR6, UR6, 0x1, URZ ;  /* 0x0000000106069899 */ /* 0x000fe2000800063f */
[----:B------:R-:W-:Y:S01]  /*05b0*/  VOTEU.ALL UP0, P0 ;  /* 0x00000000003f7886 */ /* 0x000fe20000000000 */
[----:B-1----:R-:W-:Y:S01]  /*05c0*/  @!UP1 ULEA UR9, UR10, UR9, 0x18 ;  /* 0x000000090a099291 */ /* 0x002fe2000f8ec03f */
[----:B------:R-:W-:Y:S02]  /*05d0*/  VOTEU.ALL UP1, P0 ;  /* 0x00000000003f7886 */ /* 0x000fe40000020000 */
[----:B------:R-:W-:Y:S01]  /*05e0*/  ULDC.64 UR10, c[0x0][0x598] ;  /* 0x00016600000a7ab9 */ /* 0x000fe20000000a00 */
[----:B------:R-:W-:Y:S01]  /*05f0*/  ISETP.NE.AND P0, PT, R20, 0x3, PT ;  /* 0x000000031400780c */ /* 0x000fe20003f05270 */
[----:B------:R-:W0:Y:S02]  /*0600*/  FENCE.VIEW.ASYNC.S ;  /* 0x00000000000073c6 */ /* 0x000e240000000000 */
[----:B0-----:R0:W3:Y:S01]  /*0610*/  @!UP0 SYNCS.EXCH.64 URZ, [UR8+0xa0], UR4 ;  /* 0x0000a004083f85b2 */ /* 0x0010e20008000100 */
[----:B------:R-:W-:-:S02]  /*0620*/  ISETP.NE.U32.AND P1, PT, RZ, UR10, PT ;  /* 0x0000000aff007c0c */ /* 0x000fc4000bf25070 */
[----:B------:R-:W-:Y:S02]  /*0630*/  ISETP.EQ.OR P0, PT, R20, RZ, !P0 ;  /* 0x000000ff1400720c */ /* 0x000fe40004702670 */
[----:B------:R-:W-:Y:S02]  /*0640*/  ISETP.NE.AND.EX P1, PT, RZ, UR11, PT, P1 ;  /* 0x0000000bff007c0c */ /* 0x000fe4000bf25310 */
[----:B------:R-:W-:-:S04]  /*0650*/  ISETP.EQ.AND P0, PT, R5, RZ, P0 ;  /* 0x000000ff0500720c */ /* 0x000fc80000702270 */
[----:B------:R-:W-:-:S04]  /*0660*/  SEL R7, RZ, 0x1, !P0 ;  /* 0x00000001ff077807 */ /* 0x000fc80004000000 */
[----:B------:R-:W-:Y:S01]  /*0670*/  SEL R7, R7, 0x2, P3 ;  /* 0x0000000207077807 */ /* 0x000fe20001800000 */
[----:B------:R0:W3:Y:S01]  /*0680*/  @!UP1 SYNCS.EXCH.64 URZ, [UR8+0xa8], UR4 ;  /* 0x0000a804083f95b2 */ /* 0x0000e20008000100 */
[----:B------:R-:W-:Y:S01]  /*0690*/  NOP ;  /* 0x0000000000007918 */ /* 0x000fe20000000000 */
[----:B------:R0:W3:Y:S01]  /*06a0*/  @!UP2 SYNCS.EXCH.64 URZ, [UR9+0x80], UR6 ;  /* 0x00008006093fa5b2 */ /* 0x0000e20008000100 */
[----:B------:R0:W3:Y:S01]  /*06b0*/  @!UP3 SYNCS.EXCH.64 URZ, [UR9+0x88], UR6 ;  /* 0x00008806093fb5b2 */ /* 0x0000e20008000100 */
[----:B------:R0:W3:Y:S01]  /*06c0*/  @!UP4 SYNCS.EXCH.64 URZ, [UR9+0x90], UR6 ;  /* 0x00009006093fc5b2 */ /* 0x0000e20008000100 */
[----:B------:R0:W3:Y:S01]  /*06d0*/  @!UP5 SYNCS.EXCH.64 URZ, [UR9+0x98], UR6 ;  /* 0x00009806093fd5b2 */ /* 0x0000e20008000100 */
[----:B------:R-:W-:Y:S01]  /*06e0*/  NOP ;  /* 0x0000000000007918 */ /* 0x000fe20000000000 */
[----:B---34-:R-:W-:Y:S06]  /*06f0*/  BAR.SYNC.DEFER_BLOCKING 0x0 ;  /* 0x0000000000007b1d */ /* 0x018fec0000010000 */
[----:B0-----:R-:W-:Y:S05]  /*0700*/  @!P1 BRA `(.L_x_3) ;  /* 0x00000000001c9947 */ /* 0x001fea0003800000 */
[----:B------:R-:W0:Y:S02]  /*0710*/  LDC.64 R2, c[0x0][0x598] ;  /* 0x00016600ff027b82 */ /* 0x000e240000000a00 */
[----:B0-----:R-:W2:Y:S02]  /*0720*/  LDG.E.64 R2, desc[UR20][R2.64] ;  /* 0x0000001402027981 */ /* 0x001ea4000c1e1b00 */
[----:B--2---:R-:W-:-:S04]  /*0730*/  ISETP.NE.U32.AND P0, PT, R2, RZ, PT ;  /* 0x000000ff0200720c */ /* 0x004fc80003f05070 */
[----:B------:R-:W-:-:S13]  /*0740*/  ISETP.NE.AND.EX P0, PT, R3, RZ, PT, P0 ;  /* 0x000000ff0300720c */ /* 0x000fda0003f05300 */
[----:B------:R-:W-:Y:S05]  /*0750*/  @!P0 BRA `(.L_x_3) ;  /* 0x0000000000088947 */ /* 0x000fea0003800000 */
[----:B------:R2:W5:Y:S01]  /*0760*/  LD.E R12, desc[UR20][R2.64] ;  /* 0x00000014020c7980 */ /* 0x000562000c101900 */
[----:B------:R-:W-:Y:S05]  /*0770*/  BRA `(.L_x_4) ;  /* 0x0000000000207947 */ /* 0x000fea0003800000 */
.L_x_3:
[----:B------:R-:W-:Y:S02]  /*0780*/  ULDC.64 UR4, c[0x0][0x588] ;  /* 0x0001620000047ab9 */ /* 0x000fe40000000a00 */
[----:B------:R-:W-:-:S04]  /*0790*/  ISETP.NE.U32.AND P0, PT, RZ, UR4, PT ;  /* 0x00000004ff007c0c */ /* 0x000fc8000bf05070 */
[----:B------:R-:W-:-:S13]  /*07a0*/  ISETP.NE.AND.EX P0, PT, RZ, UR5, PT, P0 ;  /* 0x00000005ff007c0c */ /* 0x000fda000bf05300 */
[----:B------:R-:W-:Y:S05]  /*07b0*/  @!P0 BRA `(.L_x_5) ;  /* 0x00000000000c8947 */ /* 0x000fea0003800000 */
[----:B------:R-:W0:Y:S02]  /*07c0*/  LDC.64 R12, c[0x0][0x588] ;  /* 0x00016200ff0c7b82 */ /* 0x000e240000000a00 */
[----:B0-----:R1:W5:Y:S01]  /*07d0*/  LDG.E R12, desc[UR20][R12.64] ;  /* 0x000000140c0c7981 */ /* 0x001362000c1e1900 */
[----:B------:R-:W-:Y:S05]  /*07e0*/  BRA `(.L_x_4) ;  /* 0x0000000000047947 */ /* 0x000fea0003800000 */
.L_x_5:
[----:B------:R-:W0:Y:S02]  /*07f0*/  LDC R12, c[0x0][0x580] ;  /* 0x00016000ff0c7b82 */ /* 0x000e240000000800 */
.L_x_4:
[----:B------:R-:W-:Y:S02]  /*0800*/  ULDC.64 UR4, c[0x0][0x5a0] ;  /* 0x0001680000047ab9 */ /* 0x000fe40000000a00 */
[----:B------:R-:W-:-:S04]  /*0810*/  ISETP.NE.U32.AND P0, PT, RZ, UR4, PT ;  /* 0x00000004ff007c0c */ /* 0x000fc8000bf05070 */
[----:B------:R-:W-:-:S13]  /*0820*/  ISETP.NE.AND.EX P0, PT, RZ, UR5, PT, P0 ;  /* 0x00000005ff007c0c */ /* 0x000fda000bf05300 */
[----:B------:R-:W-:Y:S05]  /*0830*/  @!P0 BRA `(.L_x_6) ;  /* 0x00000000001c8947 */ /* 0x000fea0003800000 */
[----:B--2---:R-:W2:Y:S02]  /*0840*/  LDC.64 R2, c[0x0][0x5a0] ;  /* 0x00016800ff027b82 */ /* 0x004ea40000000a00 */
[----:B--2---:R-:W2:Y:S02]  /*0850*/  LDG.E.64 R2, desc[UR20][R2.64] ;  /* 0x0000001402027981 */ /* 0x004ea4000c1e1b00 */
[----:B--2---:R-:W-:-:S04]  /*0860*/  ISETP.NE.U32.AND P0, PT, R2, RZ, PT ;  /* 0x000000ff0200720c */ /* 0x004fc80003f05070 */
[----:B------:R-:W-:-:S13]  /*0870*/  ISETP.NE.AND.EX P0, PT, R3, RZ, PT, P0 ;  /* 0x000000ff0300720c */ /* 0x000fda0003f05300 */
[----:B------:R-:W-:Y:S05]  /*0880*/  @!P0 BRA `(.L_x_6) ;  /* 0x0000000000088947 */ /* 0x000fea0003800000 */
[----:B-1----:R4:W5:Y:S01]  /*0890*/  LD.E R13, desc[UR20][R2.64] ;  /* 0x00000014020d7980 */ /* 0x002962000c101900 */
[----:B------:R-:W-:Y:S05]  /*08a0*/  BRA `(.L_x_7) ;  /* 0x0000000000207947 */ /* 0x000fea0003800000 */
.L_x_6:
[----:B------:R-:W-:Y:S02]  /*08b0*/  ULDC.64 UR4, c[0x0][0x590] ;  /* 0x0001640000047ab9 */ /* 0x000fe40000000a00 */
[----:B------:R-:W-:-:S04]  /*08c0*/  ISETP.NE.U32.AND P0, PT, RZ, UR4, PT ;  /* 0x00000004ff007c0c */ /* 0x000fc8000bf05070 */
[----:B------:R-:W-:-:S13]  /*08d0*/  ISETP.NE.AND.EX P0, PT, RZ, UR5, PT, P0 ;  /* 0x00000005ff007c0c */ /* 0x000fda000bf05300 */
[----:B------:R-:W-:Y:S05]  /*08e0*/  @!P0 BRA `(.L_x_8) ;  /* 0x00000000000c8947 */ /* 0x000fea0003800000 */
[----:B--2---:R-:W1:Y:S02]  /*08f0*/  LDC.64 R2, c[0x0][0x590] ;  /* 0x00016400ff027b82 */ /* 0x004e640000000a00 */
[----:B-1----:R3:W5:Y:S01]  /*0900*/  LDG.E R13, desc[UR20][R2.64] ;  /* 0x00000014020d7981 */ /* 0x002762000c1e1900 */
[----:B------:R-:W-:Y:S05]  /*0910*/  BRA `(.L_x_7) ;  /* 0x0000000000047947 */ /* 0x000fea0003800000 */
.L_x_8:
[----:B-1----:R-:W1:Y:S02]  /*0920*/  LDC R13, c[0x0][0x584] ;  /* 0x00016100ff0d7b82 */ /* 0x002e640000000800 */
.L_x_7:
[----:B------:R-:W0:Y:S01]  /*0930*/  LDC R0, c[0x0][0x65c] ;  /* 0x00019700ff007b82 */ /* 0x000e220000000800 */
[----:B------:R-:W2:Y:S01]  /*0940*/  S2R R21, SR_CTAID.Y ;  /* 0x0000000000157919 */ /* 0x000ea20000002600 */
[----:B------:R-:W-:Y:S01]  /*0950*/  ULDC UR8, c[0x0][0x28c] ;  /* 0x0000a30000087ab9 */ /* 0x000fe20000000800 */
[----:B------:R-:W-:Y:S01]  /*0960*/  ISETP.NE.AND P0, PT, R5, 0x2, PT ;  /* 0x000000020500780c */ /* 0x000fe20003f05270 */
[----:B------:R-:W-:Y:S01]  /*0970*/  UIADD3 UR8, UR8, 0xff, URZ ;  /* 0x000000ff08087890 */ /* 0x000fe2000fffe03f */
[----:B------:R-:W1:Y:S01]  /*0980*/  S2R R14, SR_CTAID.X ;  /* 0x00000000000e7919 */ /* 0x000e620000002500 */
[----:B------:R-:W-:Y:S01]  /*0990*/  UMOV UR4, URZ ;  /* 0x0000003f00047c82 */ /* 0x000fe20008000000 */
[----:B------:R-:W-:Y:S01]  /*09a0*/  UMOV UR5, URZ ;  /* 0x0000003f00057c82 */ /* 0x000fe20008000000 */
[----:B------:R-:W-:-:S04]  /*09b0*/  USHF.R.S32.HI UR9, URZ, 0x1f, UR8 ;  /* 0x0000001f3f097899 */ /* 0x000fc80008011408 */
[----:B------:R-:W-:-:S04]  /*09c0*/  ULEA.HI UR9, UR9, UR8, URZ, 0x8 ;  /* 0x0000000809097291 */ /* 0x000fc8000f8f403f */
[----:B------:R-:W-:Y:S01]  /*09d0*/  USHF.R.S32.HI UR13, URZ, 0x8, UR9 ;  /* 0x000000083f0d7899 */ /* 0x000fe20008011409 */
[----:B0-----:R-:W-:-:S13]  /*09e0*/  ISETP.NE.AND P4, PT, R0, 0x1, PT ;  /* 0x000000010000780c */ /* 0x001fda0003f85270 */
[----:B------:R-:W1:Y:S01]  /*09f0*/  @P4 LDC R15, c[0x0][0x10] ;  /* 0x00000400ff0f4b82 */ /* 0x000e620000000800 */
[----:B--234-:R-:W-:Y:S02]  /*0a00*/  @P4 IMAD.MOV.U32 R2, RZ, RZ, R21 ;  /* 0x000000ffff024224 */ /* 0x01cfe400078e0015 */
[----:B------:R-:W-:Y:S02]  /*0a10*/  @P4 IMAD.MOV.U32 R3, RZ, RZ, RZ ;  /* 0x000000ffff034224 */ /* 0x000fe400078e00ff */
[----:B------:R-:W-:-:S03]  /*0a20*/  @P4 IMAD.MOV.U32 R5, RZ, RZ, RZ ;  /* 0x000000ffff054224 */ /* 0x000fc600078e00ff */
[----:B------:R-:W0:Y:S01]  /*0a30*/  @!P4 LDC R9, c[0x0][0xc] ;  /* 0x00000300ff09cb82 */ /* 0x000e220000000800 */
[----:B------:R-:W-:Y:S01]  /*0a40*/  ULDC UR6, c[0x0][0xc] ;  /* 0x0000030000067ab9 */ /* 0x000fe20000000800 */
[----:B------:R-:W-:Y:S02]  /*0a50*/  ULDC UR7, c[0x0][0x10] ;  /* 0x0000040000077ab9 */ /* 0x000fe40000000800 */
[----:B------:R-:W-:-:S04]  /*0a60*/  UIMAD.WIDE.U32 UR6, UR6, UR7, URZ ;  /* 0x00000007060672a5 */ /* 0x000fc8000f8e003f */
[----:B------:R-:W2:Y:S01]  /*0a70*/  LDC R8, c[0x0][0x14] ;  /* 0x00000500ff087b82 */ /* 0x000ea20000000800 */
[----:B-1----:R-:W-:-:S04]  /*0a80*/  @P4 IMAD.WIDE.U32 R2, R14, R15, R2 ;  /* 0x0000000f0e024225 */ /* 0x002fc800078e0002 */
[----:B------:R-:W-:Y:S02]  /*0a90*/  IMAD.MOV.U32 R15, RZ, RZ, RZ ;  /* 0x000000ffff0f7224 */ /* 0x000fe400078e00ff */
[----:B------:R-:W-:Y:S02]  /*0aa0*/  @P4 IMAD.IADD R3, R3, 0x1, R5 ;  /* 0x0000000103034824 */ /* 0x000fe400078e0205 */
[----:B0-----:R-:W-:-:S04]  /*0ab0*/  @!P4 IMAD.WIDE.U32 R4, R9, R21, R14 ;  /* 0x000000150904c225 */ /* 0x001fc800078e000e */
[----:B------:R-:W-:Y:S02]  /*0ac0*/  @!P4 IMAD.MOV.U32 R2, RZ, RZ, R4 ;  /* 0x000000ffff02c224 */ /* 0x000fe400078e0004 */
[----:B------:R-:W-:Y:S02]  /*0ad0*/  @!P4 IMAD.MOV.U32 R3, RZ, RZ, R5 ;  /* 0x000000ffff03c224 */ /* 0x000fe400078e0005 */
[C---:B--2---:R-:W-:Y:S02]  /*0ae0*/  IMAD R17, R8.reuse, UR7, RZ ;  /* 0x0000000708117c24 */ /* 0x044fe4000f8e02ff */
[----:B------:R-:W-:Y:S01]  /*0af0*/  IMAD.WIDE.U32 R8, R8, UR6, RZ ;  /* 0x0000000608087c25 */ /* 0x000fe2000f8e00ff */
[----:B------:R-:W-:-:S03]  /*0b00*/  ULDC.64 UR6, c[0x0][0x650] ;  /* 0x0001940000067ab9 */ /* 0x000fc60000000a00 */
[----:B------:R-:W-:Y:S01]  /*0b10*/  IMAD.IADD R0, R9, 0x1, R17 ;  /* 0x0000000109007824 */ /* 0x000fe200078e0211 */
[----:B------:R-:W-:Y:S06]  /*0b20*/  @P0 BRA `(.L_x_9) ;  /* 0x0000000000280947 */ /* 0x000fec0003800000 */
[----:B------:R-:W-:Y:S01]  /*0b30*/  UIMAD.WIDE.U32 UR4, UR13, 0x24924925, URZ ;  /* 0x249249250d0478a5 */ /* 0x000fe2000f8e003f */
[----:B------:R-:W-:Y:S01]  /*0b40*/  IADD3 R2, P0, R2, R8, RZ ;  /* 0x0000000802027210 */ /* 0x000fe20007f1e0ff */
[----:B------:R-:W-:Y:S02]  /*0b50*/  UISETP.GE.U32.AND UP0, UPT, UR13, 0x7, UPT ;  /* 0x000000070d00788c */ /* 0x000fe4000bf06070 */
[----:B------:R-:W-:Y:S02]  /*0b60*/  UIADD3 UR4, -UR5, UR13, URZ ;  /* 0x0000000d05047290 */ /* 0x000fe4000fffe13f */
[----:B------:R-:W-:Y:S02]  /*0b70*/  IMAD.X R3, R0, 0x1, R3, P0 ;  /* 0x0000000100037824 */ /* 0x000fe400000e0603 */
[----:B------:R-:W-:-:S03]  /*0b80*/  ULEA.HI UR4, UR4, UR5, URZ, 0x1f ;  /* 0x0000000504047291 */ /* 0x000fc6000f8ff83f */
[----:B------:R-:W-:Y:S01]  /*0b90*/  UMOV UR5, URZ ;  /* 0x0000003f00057c82 */ /* 0x000fe20008000000 */
[----:B------:R-:W-:-:S04]  /*0ba0*/  USHF.R.U32.HI UR4, URZ, 0x2, UR4 ;  /* 0x000000023f047899 */ /* 0x000fc80008011604 */
[----:B------:R-:W-:Y:S02]  /*0bb0*/  @UP0 ULOP3.LUT UR5, UR4, 0x1, URZ, 0xc0, !UPT ;  /* 0x0000000104050892 */ /* 0x000fe4000f8ec03f */
[----:B------:R-:W-:-:S12]  /*0bc0*/  UIMAD UR4, UR4, -0x7, UR13 ;  /* 0xfffffff9040478a4 */ /* 0x000fd8000f8e020d */
.L_x_9:
[----:B------:R-:W-:Y:S01]  /*0bd0*/  ISETP.GE.U32.AND P0, PT, R2, UR6, PT ;  /* 0x0000000602007c0c */ /* 0x000fe2000bf06070 */
[----:B------:R-:W-:Y:S01]  /*0be0*/  IMAD.MOV.U32 R6, RZ, RZ, -0x1 ;  /* 0xffffffffff067424 */ /* 0x000fe200078e00ff */
[----:B------:R-:W-:Y:S01]  /*0bf0*/  PRMT R16, RZ, 0x7610, R16 ;  /* 0x00007610ff107816 */ /* 0x000fe20000000010 */
[----:B------:R-:W-:Y:S01]  /*0c00*/  IMAD.MOV.U32 R4, RZ, RZ, -0x1 ;  /* 0xffffffffff047424 */ /* 0x000fe200078e00ff */
[----:B------:R-:W-:Y:S01]  /*0c10*/  ISETP.GE.U32.AND.EX P0, PT, R3, UR7, PT, P0 ;  /* 0x0000000703007c0c */ /* 0x000fe2000bf06100 */
[----:B------:R-:W-:-:S12]  /*0c20*/  IMAD.MOV.U32 R5, RZ, RZ, -0x1 ;  /* 0xffffffffff057424 */ /* 0x000fd800078e00ff */
[----:B------:R-:W-:Y:S05]  /*0c30*/  @P0 BRA `(.L_x_10) ;  /* 0x00000004005c0947 */ /* 0x000fea0003800000 */
[----:B------:R-:W0:Y:S01]  /*0c40*/  LDC.64 R24, c[0x0][0x628] ;  /* 0x00018a00ff187b82 */ /* 0x000e220000000a00 */
[----:B------:R-:W-:Y:S02]  /*0c50*/  IMAD.MOV.U32 R4, RZ, RZ, R2 ;  /* 0x000000ffff047224 */ /* 0x000fe400078e0002 */
[----:B------:R-:W-:-:S05]  /*0c60*/  IMAD.MOV.U32 R5, RZ, RZ, R3 ;  /* 0x000000ffff057224 */ /* 0x000fca00078e0003 */
[----:B------:R-:W1:Y:S08]  /*0c70*/  LDC R6, c[0x0][0x630] ;  /* 0x00018c00ff067b82 */ /* 0x000e700000000800 */
[----:B------:R-:W2:Y:S01]  /*0c80*/  LDC.64 R26, c[0x0][0x620] ;  /* 0x00018800ff1a7b82 */ /* 0x000ea20000000a00 */
[----:B0-----:R-:W-:-:S04]  /*0c90*/  ISETP.NE.U32.AND P0, PT, R24, RZ, PT ;  /* 0x000000ff1800720c */ /* 0x001fc80003f05070 */
[----:B------:R-:W-:-:S13]  /*0ca0*/  ISETP.NE.AND.EX P0, PT, R25, RZ, PT, P0 ;  /* 0x000000ff1900720c */ /* 0x000fda0003f05300 */
[----:B-12---:R-:W-:Y:S05]  /*0cb0*/  @!P0 BRA `(.L_x_11) ;  /* 0x0000000000288947 */ /* 0x006fea0003800000 */
[----:B------:R-:W0:Y:S02]  /*0cc0*/  LDC R19, c[0x0][0x634] ;  /* 0x00018d00ff137b82 */ /* 0x000e240000000800 */
[----:B0-----:R-:W-:-:S05]  /*0cd0*/  IADD3 R19, P0, R2, R19, RZ ;  /* 0x0000001302137210 */ /* 0x001fca0007f1e0ff */
[----:B------:R-:W-:-:S04]  /*0ce0*/  IMAD.X R23, RZ, RZ, R3, P0 ;  /* 0x000000ffff177224 */ /* 0x000fc800000e0603 */
[----:B------:R-:W-:-:S04]  /*0cf0*/  IMAD.WIDE.U32 R4, R23, R24, RZ ;  /* 0x0000001817047225 */ /* 0x000fc800078e00ff */
[----:B------:R-:W-:-:S04]  /*0d00*/  IMAD.WIDE.U32 R16, P0, R19, R25, R4 ;  /* 0x0000001913107225 */ /* 0x000fc80007800004 */
[----:B------:R-:W-:-:S04]  /*0d10*/  IMAD.WIDE.U32 R4, R19, R24, RZ ;  /* 0x0000001813047225 */ /* 0x000fc800078e00ff */
[----:B------:R-:W-:Y:S01]  /*0d20*/  IMAD.X R19, RZ, RZ, RZ, P0 ;  /* 0x000000ffff137224 */ /* 0x000fe200000e06ff */
[----:B------:R-:W-:Y:S01]  /*0d30*/  IADD3 RZ, P0, R5, R16, RZ ;  /* 0x0000001005ff7210 */ /* 0x000fe20007f1e0ff */
[----:B------:R-:W-:-:S04]  /*0d40*/  IMAD.MOV.U32 R18, RZ, RZ, R17 ;  /* 0x000000ffff127224 */ /* 0x000fc800078e0011 */
[----:B------:R-:W-:-:S08]  /*0d50*/  IMAD.WIDE.U32.X R4, R23, R25, R18, P0 ;  /* 0x0000001917047225 */ /* 0x000fd000000e0412 */
.L_x_11:
[--C-:B------:R-:W-:Y:S01]  /*0d60*/  SHF.R.U64 R32, R4, R6, R5.reuse ;  /* 0x0000000604207219 */ /* 0x100fe20000001205 */
[----:B------:R-:W0:Y:S01]  /*0d70*/  LDC.64 R28, c[0x0][0x640] ;  /* 0x00019000ff1c7b82 */ /* 0x000e220000000a00 */
[----:B------:R-:W-:Y:S01]  /*0d80*/  I2FP.F32.U32 R4, R14 ;  /* 0x0000000e00047245 */ /* 0x000fe20000201000 */
[----:B------:R-:W-:Y:S01]  /*0d90*/  ULDC UR6, c[0x0][0x150] ;  /* 0x0000540000067ab9 */ /* 0x000fe20000000800 */
[----:B------:R-:W-:Y:S02]  /*0da0*/  SHF.R.U32.HI R5, RZ, R6, R5 ;  /* 0x00000006ff057219 */ /* 0x000fe40000011605 */
[----:B------:R-:W-:Y:S01]  /*0db0*/  IADD3 R17, P0, RZ, -R32, RZ ;  /* 0x80000020ff117210 */ /* 0x000fe20007f1e0ff */
[----:B------:R-:W-:Y:S01]  /*0dc0*/  FMUL R6, R4, UR6 ;  /* 0x0000000604067c20 */ /* 0x000fe20008400000 */
[----:B------:R-:W-:Y:S01]  /*0dd0*/  ULDC UR6, c[0x0][0x154] ;  /* 0x0000550000067ab9 */ /* 0x000fe20000000800 */
[----:B------:R-:W1:Y:S02]  /*0de0*/  LDC R18, c[0x0][0x618] ;  /* 0x00018600ff127b82 */ /* 0x000e640000000800 */
[----:B------:R-:W-:-:S02]  /*0df0*/  IMAD.X R19, RZ, RZ, ~R5, P0 ;  /* 0x000000ffff137224 */ /* 0x000fc400000e0e05 */
[----:B------:R-:W2:Y:S01]  /*0e00*/  F2I.U32.TRUNC.NTZ R6, R6 ;  /* 0x0000000600067305 */ /* 0x000ea2000020f000 */
[----:B------:R-:W-:-:S03]  /*0e10*/  IMAD.WIDE.U32 R4, R17, R26, R2 ;  /* 0x0000001a11047225 */ /* 0x000fc600078e0002 */
[----:B------:R-:W3:Y:S01]  /*0e20*/  LDC R15, c[0x0][0x144] ;  /* 0x00005100ff0f7b82 */ /* 0x000ee20000000800 */
[----:B------:R-:W-:-:S04]  /*0e30*/  IMAD R16, R19, R26, RZ ;  /* 0x0000001a13107224 */ /* 0x000fc800078e02ff */
[----:B------:R-:W-:-:S03]  /*0e40*/  IMAD R17, R17, R27, R16 ;  /* 0x0000001b11117224 */ /* 0x000fc600078e0210 */
[----:B------:R-:W4:Y:S01]  /*0e50*/  LDC R22, c[0x0][0x608] ;  /* 0x00018200ff167b82 */ /* 0x000f220000000800 */
[----:B------:R-:W-:Y:S01]  /*0e60*/  IMAD.IADD R17, R5, 0x1, R17 ;  /* 0x0000000105117824 */ /* 0x000fe200078e0211 */
[----:B0-----:R-:W-:Y:S01]  /*0e70*/  ISETP.NE.U32.AND P0, PT, R28, RZ, PT ;  /* 0x000000ff1c00720c */ /* 0x001fe20003f05070 */
[----:B--2---:R-:W-:-:S03]  /*0e80*/  IMAD.MOV R5, RZ, RZ, -R6 ;  /* 0x000000ffff057224 */ /* 0x004fc600078e0a06 */
[----:B------:R-:W-:Y:S02]  /*0e90*/  ISETP.NE.AND.EX P0, PT, R29, RZ, PT, P0 ;  /* 0x000000ff1d00720c */ /* 0x000fe40003f05300 */
[----:B------:R-:W0:Y:S01]  /*0ea0*/  LDC R19, c[0x0][0x658] ;  /* 0x00019600ff137b82 */ /* 0x000e220000000800 */
[-CC-:B-1----:R-:W-:Y:S02]  /*0eb0*/  SHF.R.U64 R26, R4, R18.reuse, R17.reuse ;  /* 0x00000012041a7219 */ /* 0x182fe40000001211 */
[----:B------:R-:W-:Y:S02]  /*0ec0*/  I2FP.F32.U32 R4, R21 ;  /* 0x0000001500047245 */ /* 0x000fe40000201000 */
[----:B------:R-:W-:Y:S01]  /*0ed0*/  SHF.R.U32.HI R17, RZ, R18, R17 ;  /* 0x00000012ff117219 */ /* 0x000fe20000011611 */
[----:B------:R-:W-:Y:S02]  /*0ee0*/  IMAD.MOV.U32 R18, RZ, RZ, 0x1 ;  /* 0x00000001ff127424 */ /* 0x000fe400078e00ff */
[----:B------:R-:W1:Y:S01]  /*0ef0*/  LDC R24, c[0x0][0x148] ;  /* 0x00005200ff187b82 */ /* 0x000e620000000800 */
[----:B---3--:R-:W-:-:S02]  /*0f00*/  IMAD R6, R15, R5, R14 ;  /* 0x000000050f067224 */ /* 0x008fc400078e020e */
[----:B------:R-:W-:Y:S01]  /*0f10*/  FMUL R5, R4, UR6 ;  /* 0x0000000604057c20 */ /* 0x000fe20008400000 */
[----:B------:R-:W-:-:S04]  /*0f20*/  IMAD.MOV.U32 R4, RZ, RZ, -0x1 ;  /* 0xffffffffff047424 */ /* 0x000fc800078e00ff */
[----:B------:R-:W2:Y:S01]  /*0f30*/  LDC R25, c[0x0][0x600] ;  /* 0x00018000ff197b82 */ /* 0x000ea20000000800 */
[-CC-:B----4-:R-:W-:Y:S02]  /*0f40*/  SHF.R.U64 R34, R26, R22.reuse, R17.reuse ;  /* 0x000000161a227219 */ /* 0x190fe40000001211 */
[----:B------:R-:W-:Y:S02]  /*0f50*/  SHF.R.U32.HI R14, RZ, R22, R17 ;  /* 0x00000016ff0e7219 */ /* 0x000fe40000011611 */
[----:B------:R3:W4:Y:S03]  /*0f60*/  F2I.U32.TRUNC.NTZ R22, R5 ;  /* 0x0000000500167305 */ /* 0x000726000020f000 */
[----:B------:R-:W1:Y:S01]  /*0f70*/  LDC R27, c[0x0][0x648] ;  /* 0x00019200ff1b7b82 */ /* 0x000e620000000800 */
[-C--:B0-----:R-:W-:Y:S02]  /*0f80*/  SHF.R.U64 R36, R34, R19.reuse, R14 ;  /* 0x0000001322247219 */ /* 0x081fe4000000120e */
[----:B------:R-:W-:-:S02]  /*0f90*/  SHF.L.U32 R4, R4, R19, RZ ;  /* 0x0000001304047219 */ /* 0x000fc400000006ff */
[-C--:B------:R-:W-:Y:S02]  /*0fa0*/  SHF.R.U32.HI R14, RZ, R19.reuse, R14 ;  /* 0x00000013ff0e7219 */ /* 0x080fe4000001160e */
[----:B------:R-:W-:Y:S01]  /*0fb0*/  SHF.L.U32 R18, R18, R19, RZ ;  /* 0x0000001312127219 */ /* 0x000fe200000006ff */
[----:B------:R-:W0:Y:S01]  /*0fc0*/  LDC R31, c[0x0][0x638] ;  /* 0x00018e00ff1f7b82 */ /* 0x000e220000000800 */
[----:B------:R-:W-:Y:S01]  /*0fd0*/  LOP3.LUT R19, RZ, R4, RZ, 0x33, !PT ;  /* 0x00000004ff137212 */ /* 0x000fe200078e33ff */
[----:B------:R-:W-:Y:S02]  /*0fe0*/  IMAD.MOV.U32 R4, RZ, RZ, R36 ;  /* 0x000000ffff047224 */ /* 0x000fe400078e0024 */
[----:B---3--:R-:W-:-:S04]  /*0ff0*/  IMAD.MOV.U32 R5, RZ, RZ, R14 ;  /* 0x000000ffff057224 */ /* 0x008fc800078e000e */
[----:B------:R-:W3:Y:S01]  /*1000*/  LDC R30, c[0x0][0x610] ;  /* 0x00018400ff1e7b82 */ /* 0x000ee20000000800 */
[----:B----4-:R-:W-:Y:S05]  /*1010*/  @!P0 BRA `(.L_x_12) ;  /* 0x0000000000288947 */ /* 0x010fea0003800000 */
[----:B------:R-:W4:Y:S02]  /*1020*/  LDC R17, c[0x0][0x64c] ;  /* 0x00019300ff117b82 */ /* 0x000f240000000800 */
[----:B----4-:R-:W-:-:S05]  /*1030*/  IADD3 R17, P0, R36, R17, RZ ;  /* 0x0000001124117210 */ /* 0x010fca0007f1e0ff */
        /* <DEDUP_REMOVED lines=8> */
.L_x_12:
[----:B-1----:R-:W-:Y:S01]  /*10c0*/  SHF.R.U64 R4, R4, R27, R5 ;  /* 0x0000001b04047219 */ /* 0x002fe20000001205 */
[----:B--2---:R-:W-:Y:S01]  /*10d0*/  VIADD R5, R25, 0xffffffff ;  /* 0xffffffff19057836 */ /* 0x004fe20000000000 */
[----:B------:R-:W-:Y:S01]  /*10e0*/  LOP3.LUT R19, R34, R19, RZ, 0xc0, !PT ;  /* 0x0000001322137212 */ /* 0x000fe200078ec0ff */
[----:B------:R-:W-:Y:S02]  /*10f0*/  IMAD.MOV R22, RZ, RZ, -R22 ;  /* 0x000000ffff167224 */ /* 0x000fe400078e0a16 */
[----:B------:R-:W-:Y:S01]  /*1100*/  IMAD.MOV R14, RZ, RZ, -R4 ;  /* 0x000000ffff0e7224 */ /* 0x000fe200078e0a04 */
[----:B------:R-:W-:Y:S01]  /*1110*/  LOP3.LUT R5, R26, R5, RZ, 0xc0, !PT ;  /* 0x000000051a057212 */ /* 0x000fe200078ec0ff */
[----:B------:R-:W-:Y:S02]  /*1120*/  IMAD R19, R18, R4, R19 ;  /* 0x0000000412137224 */ /* 0x000fe400078e0213 */
[----:B------:R-:W-:Y:S02]  /*1130*/  @P4 IMAD R6, R24, R22, R21 ;  /* 0x0000001618064224 */ /* 0x000fe400078e0215 */
[----:B0-----:R-:W-:-:S02]  /*1140*/  IMAD R4, R14, R31, R36 ;  /* 0x0000001f0e047224 */ /* 0x001fc400078e0224 */
[----:B---3--:R-:W-:Y:S02]  /*1150*/  IMAD R6, R19, R30, R6 ;  /* 0x0000001e13067224 */ /* 0x008fe400078e0206 */
[----:B------:R-:W-:Y:S02]  /*1160*/  IMAD R5, R4, R25, R5 ;  /* 0x0000001904057224 */ /* 0x000fe400078e0205 */
[----:B------:R-:W-:-:S03]  /*1170*/  IMAD.MOV.U32 R16, RZ, RZ, 0x1 ;  /* 0x00000001ff107424 */ /* 0x000fc600078e00ff */
[----:B------:R-:W-:Y:S02]  /*1180*/  SEL R4, R5, R6, !P4 ;  /* 0x0000000605047207 */ /* 0x000fe40006000000 */
[----:B------:R-:W-:Y:S01]  /*1190*/  SEL R6, R6, R5, !P4 ;  /* 0x0000000506067207 */ /* 0x000fe20006000000 */
[----:B------:R-:W-:-:S07]  /*11a0*/  IMAD.MOV.U32 R5, RZ, RZ, R32 ;  /* 0x000000ffff057224 */ /* 0x000fce00078e0020 */
.L_x_10:
[----:B------:R-:W-:Y:S05]  /*11b0*/  @!P2 BRA `(.L_x_13) ;  /* 0x0000004400f0a947 */ /* 0x000fea0003800000 */
[----:B------:R-:W-:-:S13]  /*11c0*/  ISETP.GT.U32.AND P0, PT, R33, 0x1, PT ;  /* 0x000000012100780c */ /* 0x000fda0003f04070 */
[----:B------:R-:W-:Y:S05]  /*11d0*/  @P0 EXIT ;  /* 0x000000000000094d */ /* 0x000fea0003800000 */
.L_x_14:
[----:B------:R-:W-:-:S08]  /*11e0*/  NOP ;  /* 0x0000000000007918 */ /* 0x000fd00000000000 */
[----:B------:R-:W0:Y:S02]  /*11f0*/  USETMAXREG.TRY_ALLOC.CTAPOOL UP0, 0xe8 ;  /* 0x000000e8000079c8 */ /* 0x000e240008000600 */
[----:B0-----:R-:W-:-:S13]  /*1200*/  PLOP3.LUT P0, PT, PT, PT, UP0, 0x80, 0x0 ;  /* 0x000000000000781c */ /* 0x001fda0003f0f008 */
[----:B------:R-:W-:Y:S05]  /*1210*/  @!P0 BRA `(.L_x_14) ;  /* 0xfffffffc00f08947 */ /* 0x000fea000383ffff */
[----:B------:R-:W-:-:S13]  /*1220*/  LOP3.LUT P0, RZ, R16, 0xff, RZ, 0xc0, !PT ;  /* 0x000000ff10ff7812 */ /* 0x000fda000780c0ff */
[----:B------:R-:W-:Y:S05]  /*1230*/  @!P0 EXIT ;  /* 0x000000000000894d */ /* 0x000fea0003800000 */
[----:B------:R-:W0:Y:S01]  /*1240*/  S2UR UR6, SR_CgaCtaId ;  /* 0x00000000000679c3 */ /* 0x000e220000008800 */
[----:B------:R-:W-:Y:S01]  /*1250*/  SHF.R.S32.HI R11, RZ, 0x1f, R10 ;  /* 0x0000001fff0b7819 */ /* 0x000fe2000001140a */
[----:B------:R-:W-:Y:S01]  /*1260*/  UIADD3 UR7, UR15, -0x1, URZ ;  /* 0xffffffff0f077890 */ /* 0x000fe2000fffe03f */
[----:B------:R-:W-:Y:S01]  /*1270*/  LOP3.LUT R86, R7, 0x1, RZ, 0xfc, !PT ;  /* 0x0000000107567812 */ /* 0x000fe200078efcff */
[----:B------:R-:W-:Y:S01]  /*1280*/  UMOV UR12, 0x400 ;  /* 0x00000400000c7882 */ /* 0x000fe20000000000 */
[CC--:B------:R-:W-:Y:S01]  /*1290*/  LEA.HI R15, R11.reuse, R10.reuse, RZ, 0x2 ;  /* 0x0000000a0b0f7211 */ /* 0x0c0fe200078f10ff */
[----:B------:R-:W-:Y:S01]  /*12a0*/  UISETP.LT.AND UP0, UPT, UR13, 0x1, UPT ;  /* 0x000000010d00788c */ /* 0x000fe2000bf01270 */
[----:B------:R-:W-:Y:S01]  /*12b0*/  LEA.HI R16, R11, R10, RZ, 0x5 ;  /* 0x0000000a0b107211 */ /* 0x000fe200078f28ff */
[----:B------:R-:W-:Y:S01]  /*12c0*/  USHF.L.U32 UR19, UR13, 0x1, URZ ;  /* 0x000000010d137899 */ /* 0x000fe2000800063f */
[--C-:B------:R-:W-:Y:S01]  /*12d0*/  SHF.R.S32.HI R14, RZ, 0x2, R15.reuse ;  /* 0x00000002ff0e7819 */ /* 0x100fe2000001140f */
[----:B------:R-:W-:Y:S01]  /*12e0*/  USEL UR14, UR13, 0x1, UP0 ;  /* 0x000000010d0e7887 */ /* 0x000fe20008000000 */
[----:B------:R-:W-:Y:S01]  /*12f0*/  SHF.R.S32.HI R17, RZ, 0x1f, R15 ;  /* 0x0000001fff117819 */ /* 0x000fe2000001140f */
[----:B------:R-:W-:Y:S01]  /*1300*/  UISETP.NE.AND UP0, UPT, UR7, URZ, UPT ;  /* 0x0000003f0700728c */ /* 0x000fe2000bf05270 */
[----:B------:R-:W-:Y:S01]  /*1310*/  LOP3.LUT R11, R15, 0xfffffffc, RZ, 0xc0, !PT ;  /* 0xfffffffc0f0b7812 */ /* 0x000fe200078ec0ff */
[----:B------:R-:W-:Y:S01]  /*1320*/  UIADD3 UR14, -UR14, UR13, URZ ;  /* 0x0000000d0e0e7290 */ /* 0x000fe2000fffe13f */
[----:B------:R-:W-:Y:S01]  /*1330*/  LEA.HI R17, R17, R14, RZ, 0x3 ;  /* 0x0000000e11117211 */ /* 0x000fe200078f18ff */
[----:B------:R-:W-:-:S02]  /*1340*/  USEL UR9, URZ, 0x1, UP0 ;  /* 0x000000013f097887 */ /* 0x000fc40008000000 */
[----:B------:R-:W-:Y:S01]  /*1350*/  IMAD.IADD R18, R10, 0x1, -R11 ;  /* 0x000000010a127824 */ /* 0x000fe200078e0a0b */
[----:B------:R-:W-:-:S03]  /*1360*/  LOP3.LUT R17, R17, 0xfffffff8, RZ, 0xc0, !PT ;  /* 0xfffffff811117812 */ /* 0x000fc600078ec0ff */
[----:B------:R-:W-:Y:S01]  /*1370*/  IMAD.U32 R87, RZ, RZ, UR9 ;  /* 0x00000009ff577e24 */ /* 0x000fe2000f8e00ff */
[----:B0-----:R-:W-:Y:S01]  /*1380*/  ULEA UR12, UR6, UR12, 0x18 ;  /* 0x0000000c060c7291 */ /* 0x001fe2000f8ec03f */
[----:B------:R-:W-:Y:S01]  /*1390*/  IMAD.IADD R14, R14, 0x1, -R17 ;  /* 0x000000010e0e7824 */ /* 0x000fe200078e0a11 */
[----:B------:R-:W-:Y:S01]  /*13a0*/  USHF.L.U32 UR6, UR7, 0x3, URZ ;  /* 0x0000000307067899 */ /* 0x000fe2000800063f */
[----:B------:R-:W-:Y:S01]  /*13b0*/  SHF.R.S32.HI R17, RZ, 0x5, R16 ;  /* 0x00000005ff117819 */ /* 0x000fe20000011410 */
[----:B------:R-:W-:Y:S02]  /*13c0*/  UIADD3 UR7, UR12, 0x180, URZ ;  /* 0x000001800c077890 */ /* 0x000fe4000fffe03f */
[----:B------:R-:W-:Y:S01]  /*13d0*/  ULOP3.LUT UR6, UR6, 0x8, URZ, 0xc0, !UPT ;  /* 0x0000000806067892 */ /* 0x000fe2000f8ec03f */
[--C-:B------:R-:W-:Y:S01]  /*13e0*/  SHF.R.S32.HI R15, RZ, 0x1f, R14.reuse ;  /* 0x0000001fff0f7819 */ /* 0x100fe2000001140e */
[----:B------:R-:W-:Y:S01]  /*13f0*/  UIADD3 UR8, UR12, 0x1c180, URZ ;  /* 0x0001c1800c087890 */ /* 0x000fe2000fffe03f */
[----:B------:R-:W-:Y:S01]  /*1400*/  IMAD R19, R17, -0x10, -R14 ;  /* 0xfffffff011137824 */ /* 0x000fe200078e0a0e */
[----:B------:R-:W-:-:S02]  /*1410*/  USHF.R.U32.HI UR7, URZ, 0x4, UR7 ;  /* 0x000000043f077899 */ /* 0x000fc40008011607 */
[----:B------:R-:W-:Y:S01]  /*1420*/  USHF.R.U32.HI UR8, URZ, 0x4, UR8 ;  /* 0x000000043f087899 */ /* 0x000fe20008011608 */
[----:B------:R-:W-:Y:S01]  /*1430*/  IMAD.WIDE R10, R17, 0x10, R14 ;  /* 0x00000010110a7825 */ /* 0x000fe200078e020e */
[----:B------:R-:W-:Y:S02]  /*1440*/  ULOP3.LUT UR23, UR6, 0x8, URZ, 0x3c, !UPT ;  /* 0x0000000806177892 */ /* 0x000fe4000f8e3c3f */
[----:B------:R-:W-:Y:S02]  /*1450*/  ULOP3.LUT UR16, UR6, 0x18, URZ, 0x3c, !UPT ;  /* 0x0000001806107892 */ /* 0x000fe4000f8e3c3f */
[----:B------:R-:W-:Y:S01]  /*1460*/  UIADD3 UR22, UR12, 0x80, URZ ;  /* 0x000000800c167890 */ /* 0x000fe2000fffe03f */
[----:B------:R-:W-:Y:S01]  /*1470*/  ULDC UR6, c[0x0][0x284] ;  /* 0x0000a10000067ab9 */ /* 0x000fe20000000800 */
[----:B------:R-:W-:Y:S01]  /*1480*/  ULOP3.LUT UR7, UR7, 0x3fff, URZ, 0xc0, !UPT ;  /* 0x00003fff07077892 */ /* 0x000fe2000f8ec03f */
[----:B------:R-:W-:Y:S01]  /*1490*/  VIADD R19, R19, UR6 ;  /* 0x0000000613137c36 */ /* 0x000fe20008000000 */
[----:B------:R-:W-:-:S02]  /*14a0*/  ULOP3.LUT UR8, UR8, 0x3fff, URZ, 0xc0, !UPT ;  /* 0x00003fff08087892 */ /* 0x000fc4000f8ec03f */
[----:B------:R-:W-:Y:S02]  /*14b0*/  ULEA UR15, UR15, UR22, 0x3 ;  /* 0x000000160f0f7291 */ /* 0x000fe4000f8e183f */
[----:B------:R-:W-:Y:S02]  /*14c0*/  ULOP3.LUT UR17, UR7, 0x10000, URZ, 0xfc, !UPT ;  /* 0x0001000007117892 */ /* 0x000fe4000f8efc3f */
[----:B------:R-:W-:-:S12]  /*14d0*/  ULOP3.LUT UR18, UR8, 0x10000, URZ, 0xfc, !UPT ;  /* 0x0001000008127892 */ /* 0x000fd8000f8efc3f */
.L_x_105:
[----:B------:R-:W-:Y:S01]  /*14e0*/  SHF.L.U32 R14, R87, 0x1f, RZ ;  /* 0x0000001f570e7819 */ /* 0x000fe200000006ff */
[----:B------:R-:W0:Y:S01]  /*14f0*/  LDC R15, c[0x0][0x28c] ;  /* 0x0000a300ff0f7b82 */ /* 0x000e220000000800 */
[----:B------:R-:W-:Y:S01]  /*1500*/  UMOV UR6, URZ ;  /* 0x0000003f00067c82 */ /* 0x000fe20008000000 */
[----:B------:R-:W-:Y:S01]  /*1510*/  UMOV UR24, UR4 ;  /* 0x0000000400187c82 */ /* 0x000fe20008000000 */
[----:B-1----:R-:W1:Y:S01]  /*1520*/  SYNCS.PHASECHK.TRANS64.TRYWAIT P0, [UR15+-0x8], R14 ;  /* 0xfffff80eff0075a7 */ /* 0x002e62000800014f */
[----:B0-----:R-:W-:Y:S01]  /*1530*/  ISETP.GE.AND P1, PT, R15, 0x1, PT ;  /* 0x000000010f00780c */ /* 0x001fe20003f26270 */
[----:B-1234-:R-:W-:-:S12]  /*1540*/  @!P0 BRA `(.L_x_15) ;  /* 0x00000054008c8947 */ /* 0x01efd80003800000 */
.L_x_130:
[----:B------:R-:W-:Y:S01]  /*1550*/  UMOV UR7, URZ ;  /* 0x0000003f00077c82 */ /* 0x000fe20008000000 */
[----:B------:R-:W-:Y:S01]  /*1560*/  UMOV UR8, URZ ;  /* 0x0000003f00087c82 */ /* 0x000fe20008000000 */
[----:B------:R-:W-:Y:S02]  /*1570*/  CS2R R22, SRZ ;  /* 0x0000000000167805 */ /* 0x000fe4000001ff00 */
[----:B------:R-:W-:Y:S02]  /*1580*/  CS2R R56, SRZ ;  /* 0x0000000000387805 */ /* 0x000fe4000001ff00 */
[----:B------:R-:W-:Y:S02]  /*1590*/  CS2R R58, SRZ ;  /* 0x00000000003a7805 */ /* 0x000fe4000001ff00 */
[----:B------:R-:W-:Y:S02]  /*15a0*/  CS2R R60, SRZ ;  /* 0x00000000003c7805 */ /* 0x000fe4000001ff00 */
[----:B------:R-:W-:-:S02]  /*15b0*/  CS2R R62, SRZ ;  /* 0x00000000003e7805 */ /* 0x000fc4000001ff00 */
[----:B------:R-:W-:Y:S02]  /*15c0*/  CS2R R64, SRZ ;  /* 0x0000000000407805 */ /* 0x000fe4000001ff00 */
        /* <DEDUP_REMOVED lines=9> */
[----:B------:R-:W-:Y:S01]  /*1660*/  CS2R R84, SRZ ;  /* 0x0000000000547805 */ /* 0x000fe2000001ff00 */
[----:B------:R-:W-:Y:S01]  /*1670*/  IMAD.U32 R17, RZ, RZ, UR5 ;  /* 0x00000005ff117e24 */ /* 0x000fe2000f8e00ff */
        /* <DEDUP_REMOVED lines=15> */
[----:B------:R-:W-:Y:S01]  /*1770*/  CS2R R54, SRZ ;  /* 0x0000000000367805 */ /* 0x000fe2000001ff00 */
[----:B------:R-:W-:Y:S06]  /*1780*/  @!P1 BRA `(.L_x_16) ;  /* 0x0000000400d89947 */ /* 0x000fec0003800000 */
[----:B------:R-:W-:-:S13]  /*1790*/  ISETP.NE.AND P1, PT, R86, 0x3, PT ;  /* 0x000000035600780c */ /* 0x000fda0003f25270 */
[----:B------:R-:W-:Y:S05]  /*17a0*/  @!P1 BRA `(.L_x_17) ;  /* 0x0000000000049947 */ /* 0x000fea0003800000 */
[----:B------:R-:W-:Y:S01]  /*17b0*/  BPT.TRAP 0x1 ;  /* 0x000000040000795c */ /* 0x000fe20000300000 */
.L_x_17:
[----:B------:R-:W-:Y:S01]  /*17c0*/  ULEA UR6, UR4, UR12, 0x3 ;  /* 0x0000000c04067291 */ /* 0x000fe2000f8e183f */
[----:B0-----:R-:W-:-:S05]  /*17d0*/  IMAD.U32 R14, RZ, RZ, UR5 ;  /* 0x00000005ff0e7e24 */ /* 0x001fca000f8e00ff */
[----:B------:R-:W-:-:S04]  /*17e0*/  SHF.L.U32 R14, R14, 0x1f, RZ ;  /* 0x0000001f0e0e7819 */ /* 0x000fc800000006ff */
[----:B------:R0:W1:Y:S01]  /*17f0*/  SYNCS.PHASECHK.TRANS64.TRYWAIT P0, [UR6], R14 ;  /* 0x0000000eff0075a7 */ /* 0x0000620008000146 */
[----:B------:R-:W-:Y:S05]  /*1800*/  @!P1 BRA `(.L_x_18) ;  /* 0x0000000000049947 */ /* 0x000fea0003800000 */
[----:B------:R-:W-:Y:S01]  /*1810*/  BPT.TRAP 0x1 ;  /* 0x000000040000795c */ /* 0x000fe20000300000 */
.L_x_18:
[----:B-1----:R-:W-:Y:S05]  /*1820*/  @P0 BRA `(.L_x_19) ;  /* 0x0000000000080947 */ /* 0x002fea0003800000 */
[----:B------:R-:W1:Y:S02]  /*1830*/  SYNCS.PHASECHK.TRANS64.TRYWAIT P0, [UR6], R14 ;  /* 0x0000000eff0075a7 */ /* 0x000e640008000146 */
[----:B-1----:R-:W-:Y:S05]  /*1840*/  @!P0 BRA `(.L_x_20) ;  /* 0x0000005000e48947 */ /* 0x002fea0003800000 */
.L_x_19:
[----:B------:R-:W-:Y:S01]  /*1850*/  ULEA UR6, UR4, UR17, 0xa ;  /* 0x0000001104067291 */ /* 0x000fe2000f8e503f */
[----:B------:R-:W-:Y:S01]  /*1860*/  WARPGROUP.ARRIVE ;  /* 0x00000000000079c5 */ /* 0x000fe20000000000 */
[----:B------:R-:W-:Y:S01]  /*1870*/  ULEA UR7, UR4, UR18, 0xa ;  /* 0x0000001204077291 */ /* 0x000fe2000f8e503f */
[----:B------:R-:W-:Y:S01]  /*1880*/  CS2R R22, SRZ ;  /* 0x0000000000167805 */ /* 0x000fe2000001ff00 */
[----:B------:R-:W-:Y:S01]  /*1890*/  UMOV UR9, 0x40000040 ;  /* 0x4000004000097882 */ /* 0x000fe20000000000 */
[----:B------:R-:W-:Y:S01]  /*18a0*/  UMOV UR11, 0x40000040 ;  /* 0x40000040000b7882 */ /* 0x000fe20000000000 */
[----:B------:R-:W-:Y:S01]  /*18b0*/  CS2R R56, SRZ ;  /* 0x0000000000387805 */ /* 0x000fe2000001ff00 */
[----:B------:R-:W-:Y:S01]  /*18c0*/  UMOV UR8, UR6 ;  /* 0x0000000600087c82 */ /* 0x000fe20008000000 */
[----:B------:R-:W-:Y:S01]  /*18d0*/  CS2R R58, SRZ ;  /* 0x00000000003a7805 */ /* 0x000fe2000001ff00 */
[----:B------:R-:W-:Y:S01]  /*18e0*/  UMOV UR10, UR7 ;  /* 0x00000007000a7c82 */ /* 0x000fe20008000000 */
[----:B------:R-:W-:Y:S01]  /*18f0*/  CS2R R60, SRZ ;  /* 0x00000000003c7805 */ /* 0x000fe2000001ff00 */
[----:B------:R-:W-:Y:S01]  /*1900*/  QGMMA.64x64x32.F32.E4M3.E4M3 R24, gdesc[UR8], RZ, !UPT ;  /* 0x00e00000081879f3 */ /* 0x000fe2000c7008ff */
[----:B------:R-:W-:Y:S01]  /*1910*/  UIADD3 UR8, UR6, 0x2, URZ ;  /* 0x0000000206087890 */ /* 0x000fe2000fffe03f */
[----:B------:R-:W-:Y:S01]  /*1920*/  CS2R R62, SRZ ;  /* 0x00000000003e7805 */ /* 0x000fe2000001ff00 */
[----:B------:R-:W-:Y:S01]  /*1930*/  UIADD3 UR10, UR7, 0x2, URZ ;  /* 0x00000002070a7890 */ /* 0x000fe2000fffe03f */
[----:B------:R-:W-:Y:S01]  /*1940*/  CS2R R64, SRZ ;  /* 0x0000000000407805 */ /* 0x000fe2000001ff00 */
[----:B------:R-:W-:Y:S01]  /*1950*/  UMOV UR9, 0x40000040 ;  /* 0x4000004000097882 */ /* 0x000fe20000000000 */
[----:B------:R-:W-:Y:S01]  /*1960*/  UMOV UR11, 0x40000040 ;  /* 0x40000040000b7882 */ /* 0x000fe20000000000 */
        /* <DEDUP_REMOVED lines=10> */
[----:B------:R-:W-:Y:S01]  /*1a10*/  QGMMA.64x64x32.F32.E4M3.E4M3 R24, gdesc[UR8], R24 ;  /* 0x00e00000081879f3 */ /* 0x000fe20008700818 */
[----:B------:R-:W-:Y:S02]  /*1a20*/  UIADD3 UR8, UR6, 0x4, URZ ;  /* 0x0000000406087890 */ /* 0x000fe4000fffe03f */
[----:B------:R-:W-:Y:S01]  /*1a30*/  UIADD3 UR10, UR7, 0x4, URZ ;  /* 0x00000004070a7890 */ /* 0x000fe2000fffe03f */
[----:B------:R-:W-:Y:S01]  /*1a40*/  UMOV UR9, 0x40000040 ;  /* 0x4000004000097882 */ /* 0x000fe20000000000 */
[----:B------:R-:W-:-:S07]  /*1a50*/  UMOV UR11, 0x40000040 ;  /* 0x40000040000b7882 */ /* 0x000fce0000000000 */
        /* <DEDUP_REMOVED lines=23> */
[----:B------:R-:W-:Y:S01]  /*1bd0*/  ULDC UR7, c[0x0][0x50c] ;  /* 0x0001430000077ab9 */ /* 0x000fe20000000800 */
[----:B------:R-:W-:Y:S01]  /*1be0*/  UMOV UR9, 0x40000040 ;  /* 0x4000004000097882 */ /* 0x000fe20000000000 */
[----:B------:R-:W-:Y:S01]  /*1bf0*/  UISETP.NE.AND UP0, UPT, UR7, 0x8, UPT ;  /* 0x000000080700788c */ /* 0x000fe2000bf05270 */
[----:B------:R-:W-:Y:S01]  /*1c00*/  UMOV UR11, 0x40000040 ;  /* 0x40000040000b7882 */ /* 0x000fe20000000000 */
[----:B------:R-:W-:Y:S02]  /*1c10*/  UMOV UR6, 0x8 ;  /* 0x0000000800067882 */ /* 0x000fe40000000000 */
[----:B------:R-:W-:-:S06]  /*1c20*/  USEL UR7, URZ, 0x1, UP0 ;  /* 0x000000013f077887 */ /* 0x000fcc0008000000 */
[----:B------:R-:W-:Y:S01]  /*1c30*/  ISETP.NE.AND P0, PT, RZ, UR7, PT ;  /* 0x00000007ff007c0c */ /* 0x000fe2000bf05270 */
[----:B------:R-:W-:-:S12]  /*1c40*/  QGMMA.64x64x32.F32.E4M3.E4M3 R24, gdesc[UR8], R24, gsb0 ;  /* 0x00e00000081879f3 */ /* 0x000fd80008000818 */
[----:B------:R-:W-:Y:S05]  /*1c50*/  @!P0 BRA `(.L_x_21) ;  /* 0x0000000000888947 */ /* 0x000fea0003800000 */
[----:B------:R-:W-:Y:S02]  /*1c60*/  WARPGROUP.DEPBAR.LE gsb0, 0x0 ;  /* 0x00008000000079c5 */ /* 0x000fe40000010000 */
[----:B------:R-:W-:-:S01]  /*1c70*/  FADD R85, RZ, R24 ;  /* 0x00000018ff557221 */ /* 0x000fc20000000000 */
[----:B------:R-:W-:Y:S01]  /*1c80*/  FADD R84, RZ, R25 ;  /* 0x00000019ff547221 */ /* 0x000fe20000000000 */
        /* <DEDUP_REMOVED lines=30> */
[----:B------:R-:W-:-:S06]  /*1e70*/  UMOV UR6, URZ ;  /* 0x0000003f00067c82 */ /* 0x000fcc0008000000 */
.L_x_21:
[----:B------:R-:W-:-:S04]  /*1e80*/  UIADD3 UR24, UR4, 0x1, URZ ;  /* 0x0000000104187890 */ /* 0x000fc8000fffe03f */
[----:B------:R-:W-:-:S04]  /*1e90*/  UISETP.NE.AND UP0, UPT, UR24, 0x7, UPT ;  /* 0x000000071800788c */ /* 0x000fc8000bf05270 */
[----:B------:R-:W-:Y:S02]  /*1ea0*/  USEL UR8, URZ, 0x1, UP0 ;  /* 0x000000013f087887 */ /* 0x000fe40008000000 */
[----:B------:R-:W-:Y:S02]  /*1eb0*/  USEL UR24, UR24, URZ, UP0 ;  /* 0x0000003f18187287 */ /* 0x000fe40008000000 */
[----:B------:R-:W-:-:S06]  /*1ec0*/  ULOP3.LUT UR8, UR5, UR8, URZ, 0x3c, !UPT ;  /* 0x0000000805087292 */ /* 0x000fcc000f8e3c3f */
[----:B------:R-:W-:Y:S01]  /*1ed0*/  IMAD.U32 R17, RZ, RZ, UR8 ;  /* 0x00000008ff117e24 */ /* 0x000fe2000f8e00ff */
[----:B------:R-:W-:-:S06]  /*1ee0*/  UMOV UR8, 0x1 ;  /* 0x0000000100087882 */ /* 0x000fcc0000000000 */
.L_x_16:
[----:B------:R-:W-:-:S06]  /*1ef0*/  UISETP.GE.AND UP0, UPT, UR14, 0x1, UPT ;  /* 0x000000010e00788c */ /* 0x000fcc000bf06270 */
[----:B------:R-:W-:-:S13]  /*1f00*/  PLOP3.LUT P0, PT, PT, PT, UP0, 0x80, 0x0 ;  /* 0x000000000000781c */ /* 0x000fda0003f0f008 */
[----:B------:R-:W-:Y:S05]  /*1f10*/  @!P0 BRA `(.L_x_22) ;  /* 0x0000000400e48947 */ /* 0x000fea0003800000 */
[----:B01----:R-:W-:Y:S01]  /*1f20*/  IMAD.U32 R14, RZ, RZ, UR14 ;  /* 0x0000000eff0e7e24 */ /* 0x003fe2000f8e00ff */
[----:B------:R-:W-:Y:S01]  /*1f30*/  UMOV UR25, UR4 ;  /* 0x0000000400197c82 */ /* 0x000fe20008000000 */
[----:B------:R-:W-:-:S05]  /*1f40*/  ULDC UR27, c[0x0][0x50c] ;  /* 0x00014300001b7ab9 */ /* 0x000fca0000000800 */
.L_x_30:
[----:B------:R-:W-:-:S13]  /*1f50*/  ISETP.NE.AND P1, PT, R86, 0x3, PT ;  /* 0x000000035600780c */ /* 0x000fda0003f25270 */
[----:B01----:R-:W-:Y:S05]  /*1f60*/  @!P1 BRA `(.L_x_23) ;  /* 0x0000000000049947 */ /* 0x003fea0003800000 */
[----:B------:R-:W-:Y:S01]  /*1f70*/  BPT.TRAP 0x1 ;  /* 0x000000040000795c */ /* 0x000fe20000300000 */
.L_x_23:
[----:B------:R-:W-:Y:S01]  /*1f80*/  ULEA UR9, UR24, UR12, 0x3 ;  /* 0x0000000c18097291 */ /* 0x000fe2000f8e183f */
[----:B------:R-:W-:-:S08]  /*1f90*/  SHF.L.U32 R15, R17, 0x1f, RZ ;  /* 0x0000001f110f7819 */ /* 0x000fd000000006ff */
[----:B------:R0:W1:Y:S01]  /*1fa0*/  SYNCS.PHASECHK.TRANS64.TRYWAIT P0, [UR9], R15 ;  /* 0x0000000fff0075a7 */ /* 0x0000620008000149 */
[----:B------:R-:W-:Y:S05]  /*1fb0*/  @!P1 BRA `(.L_x_24) ;  /* 0x0000000000049947 */ /* 0x000fea0003800000 */
[----:B------:R-:W-:Y:S01]  /*1fc0*/  BPT.TRAP 0x1 ;  /* 0x000000040000795c */ /* 0x000fe20000300000 */
.L_x_24:
[----:B-1----:R-:W-:Y:S05]  /*1fd0*/  @P0 BRA `(.L_x_25) ;  /* 0x0000000000080947 */ /* 0x002fea0003800000 */
[----:B------:R-:W1:Y:S02]  /*1fe0*/  SYNCS.PHASECHK.TRANS64.TRYWAIT P0, [UR9], R15 ;  /* 0x0000000fff0075a7 */ /* 0x000e640008000149 */
[----:B-1----:R-:W-:Y:S05]  /*1ff0*/  @!P0 BRA `(.L_x_26) ;  /* 0x0000004c00108947 */ /* 0x002fea0003800000 */
.L_x_25:
[----:B------:R-:W-:Y:S01]  /*2000*/  UISETP.NE.AND UP0, UPT, UR7, URZ, UPT ;  /* 0x0000003f0700728c */ /* 0x000fe2000bf05270 */
[----:B------:R-:W-:Y:S01]  /*2010*/  WARPGROUP.ARRIVE ;  /* 0x00000000000079c5 */ /* 0x000fe20000000000 */
[----:B------:R-:W-:Y:S02]  /*2020*/  ULEA UR26, UR24, UR17, 0xa ;  /* 0x00000011181a7291 */ /* 0x000fe4000f8e503f */
[----:B------:R-:W-:Y:S02]  /*2030*/  USEL UR8, UR8, URZ, !UP0 ;  /* 0x0000003f08087287 */ /* 0x000fe4000c000000 */
[----:B------:R-:W-:Y:S02]  /*2040*/  ULEA UR7, UR24, UR18, 0xa ;  /* 0x0000001218077291 */ /* 0x000fe4000f8e503f */
[----:B------:R-:W-:Y:S01]  /*2050*/  UISETP.NE.U32.AND UP0, UPT, UR8, URZ, UPT ;  /* 0x0000003f0800728c */ /* 0x000fe2000bf05070 */
[----:B------:R-:W-:Y:S02]  /*2060*/  UMOV UR9, 0x40000040 ;  /* 0x4000004000097882 */ /* 0x000fe40000000000 */
[----:B------:R-:W-:Y:S01]  /*2070*/  UMOV UR8, UR26 ;  /* 0x0000001a00087c82 */ /* 0x000fe20008000000 */
[----:B------:R-:W-:Y:S01]  /*2080*/  UMOV UR11, 0x40000040 ;  /* 0x40000040000b7882 */ /* 0x000fe20000000000 */
[----:B------:R-:W-:Y:S01]  /*2090*/  UMOV UR10, UR7 ;  /* 0x00000007000a7c82 */ /* 0x000fe20008000000 */
[----:B------:R-:W-:-:S05]  /*20a0*/  UIADD3 UR6, UR6, 0x8, URZ ;  /* 0x0000000806067890 */ /* 0x000fca000fffe03f */
[----:B------:R-:W-:Y:S01]  /*20b0*/  QGMMA.64x64x32.F32.E4M3.E4M3 R24, gdesc[UR8], R24, UP0 ;  /* 0x00e00000081879f3 */ /* 0x000fe2000bf00818 */
[----:B------:R-:W-:Y:S02]  /*20c0*/  UIADD3 UR8, UR26, 0x2, URZ ;  /* 0x000000021a087890 */ /* 0x000fe4000fffe03f */
[----:B------:R-:W-:Y:S01]  /*20d0*/  UIADD3 UR10, UR7, 0x2, URZ ;  /* 0x00000002070a7890 */ /* 0x000fe2000fffe03f */
[----:B------:R-:W-:Y:S01]  /*20e0*/  UMOV UR9, 0x40000040 ;  /* 0x4000004000097882 */ /* 0x000fe20000000000 */
[----:B------:R-:W-:Y:S01]  /*20f0*/  UMOV UR11, 0x40000040 ;  /* 0x40000040000b7882 */ /* 0x000fe20000000000 */
[----:B------:R-:W-:-:S06]  /*2100*/  UISETP.NE.AND UP0, UPT, UR6, UR27, UPT ;  /* 0x0000001b0600728c */ /* 0x000fcc000bf05270 */
        /* <DEDUP_REMOVED lines=29> */
[----:B------:R-:W-:Y:S01]  /*22e0*/  UMOV UR11, 0x40000040 ;  /* 0x40000040000b7882 */ /* 0x000fe20000000000 */
[----:B------:R-:W-:-:S06]  /*22f0*/  USEL UR7, URZ, 0x1, UP0 ;  /* 0x000000013f077887 */ /* 0x000fcc0008000000 */
[----:B------:R-:W-:Y:S01]  /*2300*/  ISETP.NE.AND P0, PT, RZ, UR7, PT ;  /* 0x00000007ff007c0c */ /* 0x000fe2000bf05270 */
[----:B------:R-:W-:Y:S03]  /*2310*/  QGMMA.64x64x32.F32.E4M3.E4M3 R24, gdesc[UR8], R24, gsb0 ;  /* 0x00e00000081879f3 */ /* 0x000fe60008000818 */
[----:B------:R-:W-:-:S09]  /*2320*/  WARPGROUP.DEPBAR.LE gsb0, 0x1 ;  /* 0x00008000000079c5 */ /* 0x000fd20000010100 */
[----:B------:R-:W-:Y:S05]  /*2330*/  @!P0 BRA `(.L_x_27) ;  /* 0x0000000000888947 */ /* 0x000fea0003800000 */
[----:B------:R-:W-:Y:S02]  /*2340*/  WARPGROUP.DEPBAR.LE gsb0, 0x0 ;  /* 0x00008000000079c5 */ /* 0x000fe40000010000 */
[----:B------:R-:W-:-:S01]  /*2350*/  FADD R85, R24, R85 ;  /* 0x0000005518557221 */ /* 0x000fc20000000000 */
[----:B------:R-:W-:Y:S01]  /*2360*/  FADD R84, R25, R84 ;  /* 0x0000005419547221 */ /* 0x000fe20000000000 */
        /* <DEDUP_REMOVED lines=30> */
[----:B------:R-:W-:-:S06]  /*2550*/  UMOV UR6, URZ ;  /* 0x0000003f00067c82 */ /* 0x000fcc0008000000 */
.L_x_27:
[----:B------:R-:W-:Y:S05]  /*2560*/  @!P1 BRA `(.L_x_28) ;  /* 0x0000000000049947 */ /* 0x000fea0003800000 */
[----:B------:R-:W-:Y:S01]  /*2570*/  BPT.TRAP 0x1 ;  /* 0x000000040000795c */ /* 0x000fe20000300000 */
.L_x_28:
[----:B------:R-:W-:Y:S01]  /*2580*/  ULEA UR8, UR25, UR12, 0x3 ;  /* 0x0000000c19087291 */ /* 0x000fe2000f8e183f */
[----:B------:R-:W-:-:S03]  /*2590*/  ISETP.GT.U32.AND P0, PT, R7, 0x1, PT ;  /* 0x000000010700780c */ /* 0x000fc60003f04070 */
[----:B------:R-:W-:-:S04]  /*25a0*/  UIADD3 UR8, UR8, 0x38, URZ ;  /* 0x0000003808087890 */ /* 0x000fc8000fffe03f */
[----:B------:R-:W-:-:S09]  /*25b0*/  UPRMT UR8, URZ, 0x654, UR8 ;  /* 0x000006543f087896 */ /* 0x000fd20008000008 */
[----:B------:R-:W-:Y:S01]  /*25c0*/  SYNCS.ARRIVE.TRANS64.RED.A1T0 RZ, [UR8], RZ ;  /* 0x000000ffffff79a7 */ /* 0x000fe20008100408 */
[----:B------:R-:W-:Y:S05]  /*25d0*/  @P0 BRA `(.L_x_29) ;  /* 0x0000000000040947 */ /* 0x000fea0003800000 */
[----:B------:R-:W-:Y:S01]  /*25e0*/  BPT.TRAP 0x1 ;  /* 0x000000040000795c */ /* 0x000fe20000300000 */
.L_x_29:
[----:B------:R-:W-:Y:S01]  /*25f0*/  UIADD3 UR24, UR24, 0x1, URZ ;  /* 0x0000000118187890 */ /* 0x000fe2000fffe03f */
[C---:B------:R-:W-:Y:S01]  /*2600*/  ISETP.GT.AND P0, PT, R14.reuse, 0x1, PT ;  /* 0x000000010e00780c */ /* 0x040fe20003f04270 */
[----:B------:R-:W-:Y:S01]  /*2610*/  UIADD3 UR25, UR25, 0x1, URZ ;  /* 0x0000000119197890 */ /* 0x000fe2000fffe03f */
[----:B------:R-:W-:Y:S01]  /*2620*/  VIADD R14, R14, 0xffffffff ;  /* 0xffffffff0e0e7836 */ /* 0x000fe20000000000 */
[----:B------:R-:W-:Y:S02]  /*2630*/  UISETP.NE.AND UP0, UPT, UR24, 0x7, UPT ;  /* 0x000000071800788c */ /* 0x000fe4000bf05270 */
[----:B------:R-:W-:Y:S02]  /*2640*/  UISETP.NE.AND UP1, UPT, UR25, 0x7, UPT ;  /* 0x000000071900788c */ /* 0x000fe4000bf25270 */
[----:B------:R-:W-:Y:S02]  /*2650*/  USEL UR8, URZ, 0x1, UP0 ;  /* 0x000000013f087887 */ /* 0x000fe40008000000 */
[----:B------:R-:W-:-:S02]  /*2660*/  USEL UR24, UR24, URZ, UP0 ;  /* 0x0000003f18187287 */ /* 0x000fc40008000000 */
[----:B------:R-:W-:Y:S02]  /*2670*/  USEL UR25, UR25, URZ, UP1 ;  /* 0x0000003f19197287 */ /* 0x000fe40008800000 */
[----:B------:R-:W-:Y:S01]  /*2680*/  LOP3.LUT R17, R17, UR8, RZ, 0x3c, !PT ;  /* 0x0000000811117c12 */ /* 0x000fe2000f8e3cff */
[----:B------:R-:W-:Y:S01]  /*2690*/  UMOV UR8, 0x1 ;  /* 0x0000000100087882 */ /* 0x000fe20000000000 */
[----:B------:R-:W-:Y:S08]  /*26a0*/  @P0 BRA `(.L_x_30) ;  /* 0xfffffff800280947 */ /* 0x000ff0000383ffff */
.L_x_22:
[----:B------:R-:W-:Y:S01]  /*26b0*/  UISETP.NE.AND UP0, UPT, UR6, URZ, UPT ;  /* 0x0000003f0600728c */ /* 0x000fe2000bf05270 */
[----:B01----:R-:W0:Y:S01]  /*26c0*/  LDC R14, c[0x0][0x28c] ;  /* 0x0000a300ff0e7b82 */ /* 0x003e220000000800 */
[----:B------:R-:W-:Y:S02]  /*26d0*/  IMAD.U32 R15, RZ, RZ, UR23 ;  /* 0x00000017ff0f7e24 */ /* 0x000fe4000f8e00ff */
[----:B------:R-:W-:-:S06]  /*26e0*/  USEL UR6, URZ, 0x1, !UP0 ;  /* 0x000000013f067887 */ /* 0x000fcc000c000000 */
[----:B------:R-:W-:-:S13]  /*26f0*/  ISETP.NE.AND P0, PT, RZ, UR6, PT ;  /* 0x00000006ff007c0c */ /* 0x000fda000bf05270 */
[----:B------:R-:W-:Y:S05]  /*2700*/  @!P0 BRA `(.L_x_31) ;  /* 0x0000000000848947 */ /* 0x000fea0003800000 */
[----:B------:R-:W-:Y:S02]  /*2710*/  WARPGROUP.DEPBAR.LE gsb0, 0x0 ;  /* 0x00008000000079c5 */ /* 0x000fe40000010000 */
[----:B------:R-:W-:Y:S01]  /*2720*/  FADD R85, R24, R85 ;  /* 0x0000005518557221 */ /* 0x000fe20000000000 */
        /* <DEDUP_REMOVED lines=30> */
[----:B------:R-:W-:-:S07]  /*2910*/  FADD R22, R22, R55 ;  /* 0x0000003716167221 */ /* 0x000fce0000000000 */
.L_x_31:
[----:B0-----:R-:W-:Y:S01]  /*2920*/  ISETP.GE.AND P0, PT, R14, 0x1, PT ;  /* 0x000000010e00780c */ /* 0x001fe20003f06270 */
[----:B------:R0:W-:Y:S01]  /*2930*/  SYNCS.ARRIVE.TRANS64.A1T0 RZ, [R15+UR22], RZ ;  /* 0x000000ff0fff79a7 */ /* 0x0001e20008100016 */
[----:B------:R-:W-:-:S11]  /*2940*/  WARPGROUP.DEPBAR.LE gsb0, 0x0 ;  /* 0x00008000000079c5 */ /* 0x000fd60000010000 */
[----:B------:R-:W-:Y:S05]  /*2950*/  @!P0 BRA `(.L_x_32) ;  /* 0x0000000000408947 */ /* 0x000fea0003800000 */
[----:B------:R-:W-:-:S13]  /*2960*/  ISETP.NE.AND P0, PT, R86, 0x3, PT ;  /* 0x000000035600780c */ /* 0x000fda0003f05270 */
[----:B------:R-:W-:Y:S05]  /*2970*/  @!P0 BRA `(.L_x_33) ;  /* 0x0000000000048947 */ /* 0x000fea0003800000 */
[----:B------:R-:W-:Y:S01]  /*2980*/  BPT.TRAP 0x1 ;  /* 0x000000040000795c */ /* 0x000fe20000300000 */
.L_x_33:
[----:B------:R-:W-:Y:S01]  /*2990*/  UIADD3 UR8, UR14, UR4, URZ ;  /* 0x000000040e087290 */ /* 0x000fe2000fffe03f */
[----:B------:R-:W-:-:S03]  /*29a0*/  ISETP.GT.U32.AND P0, PT, R7, 0x1, PT ;  /* 0x000000010700780c */ /* 0x000fc60003f04070 */
[----:B------:R-:W-:-:S04]  /*29b0*/  UIMAD.WIDE.U32 UR6, UR8, 0x24924925, URZ ;  /* 0x24924925080678a5 */ /* 0x000fc8000f8e003f */
[----:B------:R-:W-:-:S04]  /*29c0*/  UIADD3 UR6, UR8, -UR7, URZ ;  /* 0x8000000708067290 */ /* 0x000fc8000fffe03f */
[----:B------:R-:W-:-:S04]  /*29d0*/  ULEA.HI UR6, UR6, UR7, URZ, 0x1f ;  /* 0x0000000706067291 */ /* 0x000fc8000f8ff83f */
[----:B------:R-:W-:-:S04]  /*29e0*/  USHF.R.U32.HI UR6, URZ, 0x2, UR6 ;  /* 0x000000023f067899 */ /* 0x000fc80008011606 */
[----:B------:R-:W-:-:S04]  /*29f0*/  UIMAD UR6, UR6, -0x7, UR8 ;  /* 0xfffffff9060678a4 */ /* 0x000fc8000f8e0208 */
[----:B------:R-:W-:-:S04]  /*2a00*/  ULEA UR6, UR6, UR12, 0x3 ;  /* 0x0000000c06067291 */ /* 0x000fc8000f8e183f */
[----:B------:R-:W-:-:S04]  /*2a10*/  UIADD3 UR6, UR6, 0x38, URZ ;  /* 0x0000003806067890 */ /* 0x000fc8000fffe03f */
[----:B------:R-:W-:-:S09]  /*2a20*/  UPRMT UR6, URZ, 0x654, UR6 ;  /* 0x000006543f067896 */ /* 0x000fd20008000006 */
[----:B------:R-:W-:Y:S01]  /*2a30*/  SYNCS.ARRIVE.TRANS64.RED.A1T0 RZ, [UR6], RZ ;  /* 0x000000ffffff79a7 */ /* 0x000fe20008100406 */
[----:B------:R-:W-:Y:S05]  /*2a40*/  @P0 BRA `(.L_x_32) ;  /* 0x0000000000040947 */ /* 0x000fea0003800000 */
[----:B------:R-:W-:Y:S01]  /*2a50*/  BPT.TRAP 0x1 ;  /* 0x000000040000795c */ /* 0x000fe20000300000 */
.L_x_32:
[----:B------:R-:W-:Y:S01]  /*2a60*/  SHF.L.U32 R14, R87, 0x1f, RZ ;  /* 0x0000001f570e7819 */ /* 0x000fe200000006ff */
[----:B------:R-:W-:Y:S01]  /*2a70*/  UIADD3 UR8, UR19, UR4, URZ ;  /* 0x0000000413087290 */ /* 0x000fe2000fffe03f */
[----:B------:R-:W1:Y:S01]  /*2a80*/  LDC R29, c[0x0][0x288] ;  /* 0x0000a200ff1d7b82 */ /* 0x000e620000000800 */
[----:B------:R-:W-:Y:S01]  /*2a90*/  UISETP.GE.U32.AND UP1, UPT, UR19, 0x7, UPT ;  /* 0x000000071300788c */ /* 0x000fe2000bf26070 */
[----:B------:R-:W-:Y:S01]  /*2aa0*/  IMAD.SHL.U32 R20, R18, 0x2, RZ ;  /* 0x0000000212147824 */ /* 0x000fe200078e00ff */
[----:B------:R-:W-:Y:S02]  /*2ab0*/  UISETP.GT.U32.AND UP0, UPT, UR8, 0x6, UPT ;  /* 0x000000060800788c */ /* 0x000fe4000bf04070 */
[----:B------:R-:W-:Y:S02]  /*2ac0*/  UIMAD.WIDE.U32 UR6, UR8, 0x24924925, URZ ;  /* 0x24924925080678a5 */ /* 0x000fe4000f8e003f */
[----:B------:R-:W-:Y:S01]  /*2ad0*/  UISETP.LT.U32.AND UP0, UPT, UR19, 0x7, UP0 ;  /* 0x000000071300788c */ /* 0x000fe20008701070 */
[----:B------:R-:W2:Y:S01]  /*2ae0*/  SYNCS.PHASECHK.TRANS64.TRYWAIT P0, [UR15+0x8], R14 ;  /* 0x0000080eff0075a7 */ /* 0x000ea2000800014f */
[----:B------:R-:W-:Y:S01]  /*2af0*/  UIADD3 UR4, UR8, -UR7, URZ ;  /* 0x8000000708047290 */ /* 0x000fe2000fffe03f */
[----:B------:R-:W-:Y:S01]  /*2b00*/  SHF.R.S32.HI R21, RZ, 0x1f, R20 ;  /* 0x0000001fff157819 */ /* 0x000fe20000011414 */
[----:B------:R-:W-:-:S02]  /*2b10*/  USEL UR6, URZ, 0x1, !UP0 ;  /* 0x000000013f067887 */ /* 0x000fc4000c000000 */
[----:B------:R-:W-:Y:S02]  /*2b20*/  ULEA.HI UR4, UR4, UR7, URZ, 0x1f ;  /* 0x0000000704047291 */ /* 0x000fe4000f8ff83f */
[----:B------:R-:W-:Y:S02]  /*2b30*/  ULOP3.LUT UR5, UR5, UR6, URZ, 0x3c, !UPT ;  /* 0x0000000605057292 */ /* 0x000fe4000f8e3c3f */
[----:B------:R-:W-:-:S04]  /*2b40*/  USHF.R.U32.HI UR4, URZ, 0x2, UR4 ;  /* 0x000000023f047899 */ /* 0x000fc80008011604 */
[----:B------:R-:W-:Y:S02]  /*2b50*/  @UP1 ULOP3.LUT UR5, UR5, 0x1, UR4, 0x78, !UPT ;  /* 0x0000000105051892 */ /* 0x000fe4000f8e7804 */
[----:B------:R-:W-:Y:S01]  /*2b60*/  UIMAD UR4, UR4, -0x7, UR8 ;  /* 0xfffffff9040478a4 */ /* 0x000fe2000f8e0208 */
[----:B-12---:R-:W-:Y:S11]  /*2b70*/  @!P0 BRA `(.L_x_34) ;  /* 0x0000004000488947 */ /* 0x006ff60003800000 */
.L_x_131:
[----:B------:R-:W-:Y:S01]  /*2b80*/  IMAD.SHL.U32 R31, R4, 0x40, RZ ;  /* 0x00000040041f7824 */ /* 0x000fe200078e00ff */
[----:B------:R-:W-:Y:S01]  /*2b90*/  ULDC UR8, c[0x0][0x284] ;  /* 0x0000a10000087ab9 */ /* 0x000fe20000000800 */
[----:B------:R-:W-:Y:S01]  /*2ba0*/  IMAD.SHL.U32 R4, R6, 0x40, RZ ;  /* 0x0000004006047824 */ /* 0x000fe200078e00ff */
[----:B------:R-:W-:Y:S01]  /*2bb0*/  SHF.R.S32.HI R30, RZ, 0x1f, R5 ;  /* 0x0000001fff1e7819 */ /* 0x000fe20000011405 */
[----:B------:R-:W-:Y:S01]  /*2bc0*/  ULDC.64 UR6, c[0x0][0x5d0] ;  /* 0x0001740000067ab9 */ /* 0x000fe20000000a00 */
[----:B------:R-:W-:Y:S01]  /*2bd0*/  SHF.R.S32.HI R28, RZ, 0x1f, R31 ;  /* 0x0000001fff1c7819 */ /* 0x000fe2000001141f */
[----:B0-----:R-:W-:Y:S01]  /*2be0*/  IMAD.WIDE.U32 R14, R5, UR6, R20 ;  /* 0x00000006050e7c25 */ /* 0x001fe2000f8e0014 */
[----:B------:R-:W-:-:S03]  /*2bf0*/  ISETP.GE.AND P0, PT, R4, UR8, PT ;  /* 0x0000000804007c0c */ /* 0x000fc6000bf06270 */
[----:B------:R-:W-:Y:S01]  /*2c00*/  IMAD R16, R30, UR6, RZ ;  /* 0x000000061e107c24 */ /* 0x000fe2000f8e02ff */
[C---:B------:R-:W-:Y:S02]  /*2c10*/  ISETP.GE.OR P0, PT, R31.reuse, R29, P0 ;  /* 0x0000001d1f00720c */ /* 0x040fe40000706670 */
[----:B------:R-:W-:Y:S01]  /*2c20*/  IADD3 R14, P1, R31, R14, RZ ;  /* 0x0000000e1f0e7210 */ /* 0x000fe20007f3e0ff */
[----:B------:R-:W-:-:S05]  /*2c30*/  IMAD R17, R5, UR7, R16 ;  /* 0x0000000705117c24 */ /* 0x000fca000f8e0210 */
[----:B------:R-:W-:-:S05]  /*2c40*/  IADD3.X R15, R28, R15, R17, P1, !PT ;  /* 0x0000000f1c0f7210 */ /* 0x000fca0000ffe411 */
[----:B------:R-:W-:Y:S05]  /*2c50*/  @P0 BRA `(.L_x_35) ;  /* 0x0000002400a80947 */ /* 0x000fea0003800000 */
[----:B------:R-:W0:Y:S01]  /*2c60*/  LDC.64 R24, c[0x0][0x5c8] ;  /* 0x00017200ff187b82 */ /* 0x000e220000000a00 */
[----:B------:R-:W-:Y:S01]  /*2c70*/  IMAD.WIDE R26, R6, 0x40, R10 ;  /* 0x00000040061a7825 */ /* 0x000fe200078e020a */
[----:B------:R-:W-:Y:S01]  /*2c80*/  ULDC.64 UR6, c[0x0][0x5c0] ;  /* 0x0001700000067ab9 */ /* 0x000fe20000000a00 */
[----:B------:R-:W-:Y:S02]  /*2c90*/  BSSY B0, `(.L_x_35) ;  /* 0x0000266000007945 */ /* 0x000fe40003800000 */
[-C--:B0-----:R-:W-:Y:S02]  /*2ca0*/  IMAD R6, R27, R24.reuse, RZ ;  /* 0x000000181b067224 */ /* 0x081fe400078e02ff */
[----:B------:R-:W-:-:S04]  /*2cb0*/  IMAD.WIDE.U32 R14, R26, R24, R14 ;  /* 0x000000181a0e7225 */ /* 0x000fc800078e000e */
[----:B------:R-:W-:Y:S01]  /*2cc0*/  IMAD R17, R26, R25, R6 ;  /* 0x000000191a117224 */ /* 0x000fe200078e0206 */
[----:B------:R-:W-:Y:S02]  /*2cd0*/  LEA R16, P0, R24, R14, 0x3 ;  /* 0x0000000e18107211 */ /* 0x000fe400078018ff */
[----:B------:R-:W-:Y:S01]  /*2ce0*/  IADD3 R14, P1, R14, UR6, RZ ;  /* 0x000000060e0e7c10 */ /* 0x000fe2000ff3e0ff */
[----:B------:R-:W-:Y:S01]  /*2cf0*/  IMAD.IADD R17, R15, 0x1, R17 ;  /* 0x000000010f117824 */ /* 0x000fe200078e0211 */
[----:B------:R-:W-:-:S04]  /*2d00*/  IADD3 R16, P2, R16, UR6, RZ ;  /* 0x0000000610107c10 */ /* 0x000fc8000ff5e0ff */
[----:B------:R-:W-:Y:S01]  /*2d10*/  LEA.HI.X R6, R24, R17, R25, 0x3, P0 ;  /* 0x0000001118067211 */ /* 0x000fe200000f1c19 */
[----:B------:R-:W-:Y:S01]  /*2d20*/  IMAD R24, R18, -0x2, R29 ;  /* 0xfffffffe12187824 */ /* 0x000fe200078e021d */
[----:B-----5:R-:W-:Y:S02]  /*2d30*/  FSETP.NEU.AND P0, PT, R13, RZ, PT ;  /* 0x000000ff0d00720b */ /* 0x020fe40003f0d000 */
[----:B------:R-:W-:Y:S01]  /*2d40*/  IADD3.X R15, R17, UR7, RZ, P1, !PT ;  /* 0x00000007110f7c10 */ /* 0x000fe20008ffe4ff */
[----:B------:R-:W-:Y:S01]  /*2d50*/  IMAD.IADD R24, R24, 0x1, -R31 ;  /* 0x0000000118187824 */ /* 0x000fe200078e0a1f */
[----:B------:R-:W-:Y:S01]  /*2d60*/  IADD3.X R17, R6, UR7, RZ, P2, !PT ;  /* 0x0000000706117c10 */ /* 0x000fe200097fe4ff */
[----:B------:R-:W-:-:S08]  /*2d70*/  IMAD.IADD R6, R19, 0x1, -R4 ;  /* 0x0000000113067824 */ /* 0x000fd000078e0a04 */
[----:B------:R-:W-:Y:S05]  /*2d80*/  @!P0 BRA `(.L_x_36) ;  /* 0x0000001c00188947 */ /* 0x000fea0003800000 */
[----:B------:R-:W-:Y:S01]  /*2d90*/  ULDC.64 UR6, c[0x0][0x5b8] ;  /* 0x00016e0000067ab9 */ /* 0x000fe20000000a00 */
[----:B------:R-:W-:Y:S01]  /*2da0*/  ULDC.64 UR8, c[0x0][0x5a8] ;  /* 0x00016a0000087ab9 */ /* 0x000fe20000000a00 */
[----:B------:R-:W-:Y:S01]  /*2db0*/  IMAD.WIDE.U32 R20, R5, UR6, R20 ;  /* 0x0000000605147c25 */ /* 0x000fe2000f8e0014 */
[----:B------:R-:W-:Y:S03]  /*2dc0*/  BSSY B1, `(.L_x_37) ;  /* 0x0000010000017945 */ /* 0x000fe60003800000 */
[----:B------:R-:W-:Y:S01]  /*2dd0*/  IMAD R4, R30, UR6, RZ ;  /* 0x000000061e047c24 */ /* 0x000fe2000f8e02ff */
[----:B------:R-:W-:-:S03]  /*2de0*/  IADD3 R20, P0, R31, R20, RZ ;  /* 0x000000141f147210 */ /* 0x000fc60007f1e0ff */
[----:B------:R-:W-:Y:S01]  /*2df0*/  IMAD R5, R5, UR7, R4 ;  /* 0x0000000705057c24 */ /* 0x000fe2000f8e0204 */
[----:B------:R-:W-:Y:S02]  /*2e00*/  ULDC.64 UR6, c[0x0][0x5b0] ;  /* 0x00016c0000067ab9 */ /* 0x000fe40000000a00 */
[----:B------:R-:W-:Y:S02]  /*2e10*/  IMAD R25, R27, UR6, RZ ;  /* 0x000000061b197c24 */ /* 0x000fe4000f8e02ff */
[----:B------:R-:W-:Y:S02]  /*2e20*/  IADD3.X R21, R28, R21, R5, P0, !PT ;  /* 0x000000151c157210 */ /* 0x000fe400007fe405 */
[----:B------:R-:W-:Y:S01]  /*2e30*/  ISETP.GE.AND P0, PT, R24, 0x1, PT ;  /* 0x000000011800780c */ /* 0x000fe20003f06270 */
[C---:B------:R-:W-:Y:S02]  /*2e40*/  IMAD R25, R26.reuse, UR7, R25 ;  /* 0x000000071a197c24 */ /* 0x040fe4000f8e0219 */
[----:B------:R-:W-:Y:S01]  /*2e50*/  IMAD.WIDE.U32 R4, R26, UR6, R20 ;  /* 0x000000061a047c25 */ /* 0x000fe2000f8e0014 */
[----:B------:R-:W-:-:S02]  /*2e60*/  ISETP.LT.OR P3, PT, R6, 0x1, !P0 ;  /* 0x000000010600780c */ /* 0x000fc40004761670 */
[----:B------:R-:W-:-:S04]  /*2e70*/  IADD3 R4, P1, R4, UR8, RZ ;  /* 0x0000000804047c10 */ /* 0x000fc8000ff3e0ff */
[--C-:B------:R-:W-:Y:S02]  /*2e80*/  IADD3.X R5, R5, UR9, R25.reuse, P1, !PT ;  /* 0x0000000905057c10 */ /* 0x100fe40008ffe419 */
[----:B------:R-:W-:-:S05]  /*2e90*/  PRMT R25, RZ, 0x7610, R25 ;  /* 0x00007610ff197816 */ /* 0x000fca0000000019 */
[----:B------:R-:W-:Y:S05]  /*2ea0*/  @P3 BRA `(.L_x_38) ;  /* 0x0000000000043947 */ /* 0x000fea0003800000 */
[----:B------:R0:W5:Y:S02]  /*2eb0*/  LDG.E.U8 R25, desc[UR20][R4.64] ;  /* 0x0000001404197981 */ /* 0x000164000c1e1100 */
.L_x_38:
[----:B------:R-:W-:Y:S05]  /*2ec0*/  BSYNC B1 ;  /* 0x0000000000017941 */ /* 0x000fea0003800000 */
.L_x_37:
[----:B-----5:R-:W-:Y:S01]  /*2ed0*/  LOP3.LUT R25, R25, 0xff, RZ, 0xc0, !PT ;  /* 0x000000ff19197812 */ /* 0x020fe200078ec0ff */
[----:B------:R-:W-:Y:S01]  /*2ee0*/  BSSY B1, `(.L_x_39) ;  /* 0x000000c000017945 */ /* 0x000fe20003800000 */
[----:B------:R-:W-:Y:S02]  /*2ef0*/  ISETP.GE.AND P1, PT, R24, 0x2, PT ;  /* 0x000000021800780c */ /* 0x000fe40003f26270 */
[----:B------:R-:W-:Y:S02]  /*2f00*/  F2FP.F16.E4M3.UNPACK_B R25, R25 ;  /* 0x00000019ff19723e */ /* 0x000fe400020006ff */
[----:B------:R-:W-:-:S03]  /*2f10*/  ISETP.LT.OR P2, PT, R6, 0x1, !P1 ;  /* 0x000000010600780c */ /* 0x000fc60004f41670 */
[----:B------:R-:W-:Y:S01]  /*2f20*/  HADD2.F32 R28, -RZ, R25.H0_H0 ;  /* 0x20000019ff1c7230 */ /* 0x000fe20000004100 */
[----:B------:R-:W-:-:S04]  /*2f30*/  PRMT R25, RZ, 0x7610, R25 ;  /* 0x00007610ff197816 */ /* 0x000fc80000000019 */
[----:B------:R-:W-:-:S04]  /*2f40*/  FMUL R28, R28, R13 ;  /* 0x0000000d1c1c7220 */ /* 0x000fc80000400000 */
[----:B------:R-:W-:-:S05]  /*2f50*/  FFMA R28, R85, R12, R28 ;  /* 0x0000000c551c7223 */ /* 0x000fca000000001c */
[----:B------:R-:W-:-:S05]  /*2f60*/  F2FP.SATFINITE.E4M3.F32.PACK_AB_MERGE_C R29, RZ, R28, RZ ;  /* 0x0000001cff1d723e */ /* 0x000fca00048070ff */
[----:B------:R1:W-:Y:S01]  /*2f70*/  @!P3 STG.E.U8 desc[UR20][R14.64], R29 ;  /* 0x0000001d0e00b986 */ /* 0x0003e2000c101114 */
[----:B------:R-:W-:Y:S05]  /*2f80*/  @P2 BRA `(.L_x_40) ;  /* 0x0000000000042947 */ /* 0x000fea0003800000 */
[----:B------:R2:W5:Y:S02]  /*2f90*/  LDG.E.U8 R25, desc[UR20][R4.64+0x1] ;  /* 0x0000011404197981 */ /* 0x000564000c1e1100 */
.L_x_40:
[----:B------:R-:W-:Y:S05]  /*2fa0*/  BSYNC B1 ;  /* 0x0000000000017941 */ /* 0x000fea0003800000 */
.L_x_39:
[----:B-----5:R-:W-:Y:S01]  /*2fb0*/  LOP3.LUT R25, R25, 0xff, RZ, 0xc0, !PT ;  /* 0x000000ff19197812 */ /* 0x020fe200078ec0ff */
[----:B------:R-:W-:Y:S01]  /*2fc0*/  BSSY B1, `(.L_x_41) ;  /* 0x0000012000017945 */ /* 0x000fe20003800000 */
[----:B-1----:R-:W-:Y:S02]  /*2fd0*/  IADD3 R29, P3, R26, 0x8, RZ ;  /* 0x000000081a1d7810 */ /* 0x002fe40007f7e0ff */
[----:B------:R-:W-:Y:S02]  /*2fe0*/  F2FP.F16.E4M3.UNPACK_B R25, R25 ;  /* 0x00000019ff19723e */ /* 0x000fe400020006ff */
[----:B------:R-:W-:Y:S01]  /*2ff0*/  ISETP.LT.OR P0, PT, R6, 0x9, !P0 ;  /* 0x000000090600780c */ /* 0x000fe20004701670 */
[----:B------:R-:W-:Y:S02]  /*3000*/  IMAD.X R27, RZ, RZ, R27, P3 ;  /* 0x000000ffff1b7224 */ /* 0x000fe400018e061b */
[----:B------:R-:W-:Y:S02]  /*3010*/  HADD2.F32 R26, -RZ, R25.H0_H0 ;  /* 0x20000019ff1a7230 */ /* 0x000fe40000004100 */
[----:B------:R-:W-:-:S04]  /*3020*/  IMAD.WIDE.U32 R20, R29, UR6, R20 ;  /* 0x000000061d147c25 */ /* 0x000fc8000f8e0014 */
[----:B------:R-:W-:Y:S01]  /*3030*/  FMUL R25, R26, R13 ;  /* 0x0000000d1a197220 */ /* 0x000fe20000400000 */
[----:B------:R-:W-:Y:S01]  /*3040*/  IMAD R26, R27, UR6, RZ ;  /* 0x000000061b1a7c24 */ /* 0x000fe2000f8e02ff */
[----:B------:R-:W-:Y:S02]  /*3050*/  IADD3 R20, P3, R20, UR8, RZ ;  /* 0x0000000814147c10 */ /* 0x000fe4000ff7e0ff */
[----:B------:R-:W-:Y:S01]  /*3060*/  FFMA R25, R84, R12, R25 ;  /* 0x0000000c54197223 */ /* 0x000fe20000000019 */
[----:B------:R-:W-:-:S04]  /*3070*/  IMAD R29, R29, UR7, R26 ;  /* 0x000000071d1d7c24 */ /* 0x000fc8000f8e021a */
[----:B------:R-:W-:Y:S02]  /*3080*/  F2FP.SATFINITE.E4M3.F32.PACK_AB_MERGE_C R27, RZ, R25, RZ ;  /* 0x00000019ff1b723e */ /* 0x000fe400048070ff */
[----:B------:R-:W-:Y:S02]  /*3090*/  IADD3.X R21, R21, UR9, R29, P3, !PT ;  /* 0x0000000915157c10 */ /* 0x000fe40009ffe41d */
[----:B------:R-:W-:Y:S01]  /*30a0*/  PRMT R25, RZ, 0x7610, R25 ;  /* 0x00007610ff197816 */ /* 0x000fe20000000019 */
[----:B------:R1:W-:Y:S01]  /*30b0*/  @!P2 STG.E.U8 desc[UR20][R14.64+0x1], R27 ;  /* 0x0000011b0e00a986 */ /* 0x0003e2000c101114 */
[----:B------:R-:W-:Y:S05]  /*30c0*/  @P0 BRA `(.L_x_42) ;  /* 0x0000000000040947 */ /* 0x000fea0003800000 */
[----:B------:R3:W5:Y:S02]  /*30d0*/  LDG.E.U8 R25, desc[UR20][R20.64] ;  /* 0x0000001414197981 */ /* 0x000764000c1e1100 */
.L_x_42:
[----:B------:R-:W-:Y:S05]  /*30e0*/  BSYNC B1 ;  /* 0x0000000000017941 */ /* 0x000fea0003800000 */
.L_x_41:
[----:B-----5:R-:W-:Y:S01]  /*30f0*/  LOP3.LUT R25, R25, 0xff, RZ, 0xc0, !PT ;  /* 0x000000ff19197812 */ /* 0x020fe200078ec0ff */
[----:B------:R-:W-:Y:S01]  /*3100*/  BSSY B1, `(.L_x_43) ;  /* 0x000000b000017945 */ /* 0x000fe20003800000 */
[----:B------:R-:W-:Y:S02]  /*3110*/  ISETP.LT.OR P1, PT, R6, 0x9, !P1 ;  /* 0x000000090600780c */ /* 0x000fe40004f21670 */
[----:B------:R-:W-:-:S05]  /*3120*/  F2FP.F16.E4M3.UNPACK_B R25, R25 ;  /* 0x00000019ff19723e */ /* 0x000fca00020006ff */
[----:B------:R-:W-:Y:S01]  /*3130*/  HADD2.F32 R26, -RZ, R25.H0_H0 ;  /* 0x20000019ff1a7230 */ /* 0x000fe20000004100 */
[----:B------:R-:W-:-:S04]  /*3140*/  PRMT R25, RZ, 0x7610, R25 ;  /* 0x00007610ff197816 */ /* 0x000fc80000000019 */
[----:B------:R-:W-:-:S04]  /*3150*/  FMUL R26, R26, R13 ;  /* 0x0000000d1a1a7220 */ /* 0x000fc80000400000 */
[----:B------:R-:W-:-:S05]  /*3160*/  FFMA R26, R83, R12, R26 ;  /* 0x0000000c531a7223 */ /* 0x000fca000000001a */
[----:B-1----:R-:W-:-:S05]  /*3170*/  F2FP.SATFINITE.E4M3.F32.PACK_AB_MERGE_C R27, RZ, R26, RZ ;  /* 0x0000001aff1b723e */ /* 0x002fca00048070ff */
[----:B------:R1:W-:Y:S01]  /*3180*/  @!P0 STG.E.U8 desc[UR20][R16.64], R27 ;  /* 0x0000001b10008986 */ /* 0x0003e2000c101114 */
[----:B------:R-:W-:Y:S05]  /*3190*/  @P1 BRA `(.L_x_44) ;  /* 0x0000000000041947 */ /* 0x000fea0003800000 */
[----:B------:R4:W5:Y:S02]  /*31a0*/  LDG.E.U8 R25, desc[UR20][R20.64+0x1] ;  /* 0x0000011414197981 */ /* 0x000964000c1e1100 */
.L_x_44:
[----:B------:R-:W-:Y:S05]  /*31b0*/  BSYNC B1 ;  /* 0x0000000000017941 */ /* 0x000fea0003800000 */
.L_x_43:
[----:B-----5:R-:W-:Y:S01]  /*31c0*/  LOP3.LUT R25, R25, 0xff, RZ, 0xc0, !PT ;  /* 0x000000ff19197812 */ /* 0x020fe200078ec0ff */
[----:B------:R-:W-:Y:S01]  /*31d0*/  BSSY B1, `(.L_x_45) ;  /* 0x000000c000017945 */ /* 0x000fe20003800000 */
[----:B------:R-:W-:Y:S02]  /*31e0*/  ISETP.GE.AND P0, PT, R24, 0x9, PT ;  /* 0x000000091800780c */ /* 0x000fe40003f06270 */
[----:B------:R-:W-:Y:S02]  /*31f0*/  F2FP.F16.E4M3.UNPACK_B R25, R25 ;  /* 0x00000019ff19723e */ /* 0x000fe400020006ff */
[----:B------:R-:W-:-:S03]  /*3200*/  ISETP.LT.OR P2, PT, R6, 0x1, !P0 ;  /* 0x000000010600780c */ /* 0x000fc60004741670 */
[----:B------:R-:W-:-:S05]  /*3210*/  HADD2.F32 R26, -RZ, R25.H0_H0 ;  /* 0x20000019ff1a7230 */ /* 0x000fca0000004100 */
[----:B------:R-:W-:-:S04]  /*3220*/  FMUL R25, R26, R13 ;  /* 0x0000000d1a197220 */ /* 0x000fc80000400000 */
[----:B------:R-:W-:-:S05]  /*3230*/  FFMA R25, R82, R12, R25 ;  /* 0x0000000c52197223 */ /* 0x000fca0000000019 */
[----:B-1----:R-:W-:Y:S02]  /*3240*/  F2FP.SATFINITE.E4M3.F32.PACK_AB_MERGE_C R27, RZ, R25, RZ ;  /* 0x00000019ff1b723e */ /* 0x002fe400048070ff */
[----:B------:R-:W-:-:S03]  /*3250*/  PRMT R25, RZ, 0x7610, R25 ;  /* 0x00007610ff197816 */ /* 0x000fc60000000019 */
[----:B------:R1:W-:Y:S01]  /*3260*/  @!P1 STG.E.U8 desc[UR20][R16.64+0x1], R27 ;  /* 0x0000011b10009986 */ /* 0x0003e2000c101114 */
[----:B------:R-:W-:Y:S05]  /*3270*/  @P2 BRA `(.L_x_46) ;  /* 0x0000000000042947 */ /* 0x000fea0003800000 */
[----:B------:R0:W5:Y:S02]  /*3280*/  LDG.E.U8 R25, desc[UR20][R4.64+0x8] ;  /* 0x0000081404197981 */ /* 0x000164000c1e1100 */
.L_x_46:
[----:B------:R-:W-:Y:S05]  /*3290*/  BSYNC B1 ;  /* 0x0000000000017941 */ /* 0x000fea0003800000 */
.L_x_45:
        /* <DEDUP_REMOVED lines=13> */
.L_x_48:
[----:B------:R-:W-:Y:S05]  /*3370*/  BSYNC B1 ;  /* 0x0000000000017941 */ /* 0x000fea0003800000 */
.L_x_47:
[----:B-----5:R-:W-:Y:S01]  /*3380*/  LOP3.LUT R25, R25, 0xff, RZ, 0xc0, !PT ;  /* 0x000000ff19197812 */ /* 0x020fe200078ec0ff */
[----:B------:R-:W-:Y:S01]  /*3390*/  BSSY B1, `(.L_x_49) ;  /* 0x000000b000017945 */ /* 0x000fe20003800000 */
[----:B------:R-:W-:Y:S02]  /*33a0*/  ISETP.LT.OR P0, PT, R6, 0x9, !P0 ;  /* 0x000000090600780c */ /* 0x000fe40004701670 */
[----:B------:R-:W-:-:S05]  /*33b0*/  F2FP.F16.E4M3.UNPACK_B R25, R25 ;  /* 0x00000019ff19723e */ /* 0x000fca00020006ff */
        /* <DEDUP_REMOVED lines=8> */
.L_x_50:
[----:B------:R-:W-:Y:S05]  /*3440*/  BSYNC B1 ;  /* 0x0000000000017941 */ /* 0x000fea0003800000 */
.L_x_49:
        /* <DEDUP_REMOVED lines=12> */
.L_x_52:
[----:B------:R-:W-:Y:S05]  /*3510*/  BSYNC B1 ;  /* 0x0000000000017941 */ /* 0x000fea0003800000 */
.L_x_51:
        /* <DEDUP_REMOVED lines=13> */
.L_x_54:
[----:B------:R-:W-:Y:S05]  /*35f0*/  BSYNC B1 ;  /* 0x0000000000017941 */ /* 0x000fea0003800000 */
.L_x_53:
        /* <DEDUP_REMOVED lines=13> */
.L_x_56:
[----:B------:R-:W-:Y:S05]  /*36d0*/  BSYNC B1 ;  /* 0x0000000000017941 */ /* 0x000fea0003800000 */
.L_x_55:
        /* <DEDUP_REMOVED lines=12> */
.L_x_58:
[----:B------:R-:W-:Y:S05]  /*37a0*/  BSYNC B1 ;  /* 0x0000000000017941 */ /* 0x000fea0003800000 */
.L_x_57:
        /* <DEDUP_REMOVED lines=12> */
.L_x_60:
[----:B------:R-:W-:Y:S05]  /*3870*/  BSYNC B1 ;  /* 0x0000000000017941 */ /* 0x000fea0003800000 */
.L_x_59:
        /* <DEDUP_REMOVED lines=13> */
.L_x_62:
[----:B------:R-:W-:Y:S05]  /*3950*/  BSYNC B1 ;  /* 0x0000000000017941 */ /* 0x000fea0003800000 */
.L_x_61:
        /* <DEDUP_REMOVED lines=13> */
.L_x_64:
[----:B------:R-:W-:Y:S05]  /*3a30*/  BSYNC B1 ;  /* 0x0000000000017941 */ /* 0x000fea0003800000 */
.L_x_63:
        /* <DEDUP_REMOVED lines=12> */
.L_x_66:
[----:B------:R-:W-:Y:S05]  /*3b00*/  BSYNC B1 ;  /* 0x0000000000017941 */ /* 0x000fea0003800000 */
.L_x_65:
        /* <DEDUP_REMOVED lines=12> */
.L_x_68:
[----:B------:R-:W-:Y:S05]  /*3bd0*/  BSYNC B1 ;  /* 0x0000000000017941 */ /* 0x000fea0003800000 */
.L_x_67:
        /* <DEDUP_REMOVED lines=13> */
.L_x_70:
[----:B------:R-:W-:Y:S05]  /*3cb0*/  BSYNC B1 ;  /* 0x0000000000017941 */ /* 0x000fea0003800000 */
.L_x_69:
        /* <DEDUP_REMOVED lines=13> */
.L_x_72:
[----:B------:R-:W-:Y:S05]  /*3d90*/  BSYNC B1 ;  /* 0x0000000000017941 */ /* 0x000fea0003800000 */
.L_x_71:
        /* <DEDUP_REMOVED lines=12> */
.L_x_74:
[----:B------:R-:W-:Y:S05]  /*3e60*/  BSYNC B1 ;  /* 0x0000000000017941 */ /* 0x000fea0003800000 */
.L_x_73:
        /* <DEDUP_REMOVED lines=12> */
.L_x_76:
[----:B------:R-:W-:Y:S05]  /*3f30*/  BSYNC B1 ;  /* 0x0000000000017941 */ /* 0x000fea0003800000 */
.L_x_75:
        /* <DEDUP_REMOVED lines=13> */
.L_x_78:
[----:B------:R-:W-:Y:S05]  /*4010*/  BSYNC B1 ;  /* 0x0000000000017941 */ /* 0x000fea0003800000 */
.L_x_77:
        /* <DEDUP_REMOVED lines=13> */
.L_x_80:
[----:B------:R-:W-:Y:S05]  /*40f0*/  BSYNC B1 ;  /* 0x0000000000017941 */ /* 0x000fea0003800000 */
.L_x_79:
        /* <DEDUP_REMOVED lines=12> */
.L_x_82:
[----:B------:R-:W-:Y:S05]  /*41c0*/  BSYNC B1 ;  /* 0x0000000000017941 */ /* 0x000fea0003800000 */
.L_x_81:
        /* <DEDUP_REMOVED lines=12> */
.L_x_84:
[----:B------:R-:W-:Y:S05]  /*4290*/  BSYNC B1 ;  /* 0x0000000000017941 */ /* 0x000fea0003800000 */
.L_x_83:
        /* <DEDUP_REMOVED lines=13> */
.L_x_86:
[----:B------:R-:W-:Y:S05]  /*4370*/  BSYNC B1 ;  /* 0x0000000000017941 */ /* 0x000fea0003800000 */
.L_x_85:
        /* <DEDUP_REMOVED lines=13> */
.L_x_88:
[----:B------:R-:W-:Y:S05]  /*4450*/  BSYNC B1 ;  /* 0x0000000000017941 */ /* 0x000fea0003800000 */
.L_x_87:
        /* <DEDUP_REMOVED lines=12> */
.L_x_90:
[----:B------:R-:W-:Y:S05]  /*4520*/  BSYNC B1 ;  /* 0x0000000000017941 */ /* 0x000fea0003800000 */
.L_x_89:
        /* <DEDUP_REMOVED lines=12> */
.L_x_92:
[----:B------:R-:W-:Y:S05]  /*45f0*/  BSYNC B1 ;  /* 0x0000000000017941 */ /* 0x000fea0003800000 */
.L_x_91:
        /* <DEDUP_REMOVED lines=13> */
.L_x_94:
[----:B------:R-:W-:Y:S05]  /*46d0*/  BSYNC B1 ;  /* 0x0000000000017941 */ /* 0x000fea0003800000 */
.L_x_93:
[----:B-----5:R-:W-:Y:S01]  /*46e0*/  LOP3.LUT R25, R25, 0xff, RZ, 0xc0, !PT ;  /* 0x000000ff19197812 */ /* 0x020fe200078ec0ff */
[----:B------:R-:W-:Y:S01]  /*46f0*/  BSSY B1, `(.L_x_95) ;  /* 0x000000c000017945 */ /* 0x000fe20003800000 */
[----:B------:R-:W-:Y:S02]  /*4700*/  ISETP.GE.AND P1, PT, R24, 0x3a, PT ;  /* 0x0000003a1800780c */ /* 0x000fe40003f26270 */
[----:B------:R-:W-:Y:S02]  /*4710*/  F2FP.F16.E4M3.UNPACK_B R25, R25 ;  /* 0x00000019ff19723e */ /* 0x000fe400020006ff */
[----:B------:R-:W-:Y:S02]  /*4720*/  ISETP.LT.OR P3, PT, R6, 0x1, !P1 ;  /* 0x000000010600780c */ /* 0x000fe40004f61670 */
[----:B------:R-:W-:Y:S01]  /*4730*/  PRMT R24, RZ, 0x7610, R24 ;  /* 0x00007610ff187816 */ /* 0x000fe20000000018 */
[----:B------:R-:W-:-:S05]  /*4740*/  HADD2.F32 R26, -RZ, R25.H0_H0 ;  /* 0x20000019ff1a7230 */ /* 0x000fca0000004100 */
[----:B------:R-:W-:-:S04]  /*4750*/  FMUL R26, R26, R13 ;  /* 0x0000000d1a1a7220 */ /* 0x000fc80000400000 */
[----:B------:R-:W-:-:S05]  /*4760*/  FFMA R26, R57, R12, R26 ;  /* 0x0000000c391a7223 */ /* 0x000fca000000001a */
[----:B------:R-:W-:-:S05]  /*4770*/  F2FP.SATFINITE.E4M3.F32.PACK_AB_MERGE_C R25, RZ, R26, RZ ;  /* 0x0000001aff19723e */ /* 0x000fca00048070ff */
[----:B------:R0:W-:Y:S01]  /*4780*/  @!P2 STG.E.U8 desc[UR20][R14.64+0x38], R25 ;  /* 0x000038190e00a986 */ /* 0x0001e2000c101114 */
[----:B------:R-:W-:Y:S05]  /*4790*/  @P3 BRA `(.L_x_96) ;  /* 0x0000000000043947 */ /* 0x000fea0003800000 */
[----:B------:R0:W5:Y:S02]  /*47a0*/  LDG.E.U8 R24, desc[UR20][R4.64+0x39] ;  /* 0x0000391404187981 */ /* 0x000164000c1e1100 */
.L_x_96:
[----:B------:R-:W-:Y:S05]  /*47b0*/  BSYNC B1 ;  /* 0x0000000000017941 */ /* 0x000fea0003800000 */
.L_x_95:
[----:B-----5:R-:W-:Y:S01]  /*47c0*/  LOP3.LUT R24, R24, 0xff, RZ, 0xc0, !PT ;  /* 0x000000ff18187812 */ /* 0x020fe200078ec0ff */
[----:B------:R-:W-:Y:S01]  /*47d0*/  BSSY B1, `(.L_x_97) ;  /* 0x000000b000017945 */ /* 0x000fe20003800000 */
[----:B------:R-:W-:Y:S02]  /*47e0*/  ISETP.LT.OR P0, PT, R6, 0x9, !P0 ;  /* 0x000000090600780c */ /* 0x000fe40004701670 */
[----:B------:R-:W-:Y:S02]  /*47f0*/  F2FP.F16.E4M3.UNPACK_B R24, R24 ;  /* 0x00000018ff18723e */ /* 0x000fe400020006ff */
[----:B0-2---:R-:W-:-:S03]  /*4800*/  PRMT R4, RZ, 0x7610, R4 ;  /* 0x00007610ff047816 */ /* 0x005fc60000000004 */
[----:B------:R-:W-:-:S05]  /*4810*/  HADD2.F32 R24, -RZ, R24.H0_H0 ;  /* 0x20000018ff187230 */ /* 0x000fca0000004100 */
[----:B------:R-:W-:-:S04]  /*4820*/  FMUL R5, R24, R13 ;  /* 0x0000000d18057220 */ /* 0x000fc80000400000 */
[----:B------:R-:W-:-:S05]  /*4830*/  FFMA R5, R56, R12, R5 ;  /* 0x0000000c38057223 */ /* 0x000fca0000000005 */
[----:B------:R-:W-:-:S05]  /*4840*/  F2FP.SATFINITE.E4M3.F32.PACK_AB_MERGE_C R5, RZ, R5, RZ ;  /* 0x00000005ff05723e */ /* 0x000fca00048070ff */
[----:B------:R0:W-:Y:S01]  /*4850*/  @!P3 STG.E.U8 desc[UR20][R14.64+0x39], R5 ;  /* 0x000039050e00b986 */ /* 0x0001e2000c101114 */
[----:B------:R-:W-:Y:S05]  /*4860*/  @P0 BRA `(.L_x_98) ;  /* 0x0000000000040947 */ /* 0x000fea0003800000 */
[----:B------:R2:W5:Y:S02]  /*4870*/  LDG.E.U8 R4, desc[UR20][R20.64+0x38] ;  /* 0x0000381414047981 */ /* 0x000564000c1e1100 */
.L_x_98:
[----:B------:R-:W-:Y:S05]  /*4880*/  BSYNC B1 ;  /* 0x0000000000017941 */ /* 0x000fea0003800000 */
.L_x_97:
[----:B-----5:R-:W-:Y:S01]  /*4890*/  LOP3.LUT R4, R4, 0xff, RZ, 0xc0, !PT ;  /* 0x000000ff04047812 */ /* 0x020fe200078ec0ff */
[----:B------:R-:W-:Y:S01]  /*48a0*/  BSSY B1, `(.L_x_99) ;  /* 0x000000b000017945 */ /* 0x000fe20003800000 */
[----:B------:R-:W-:Y:S02]  /*48b0*/  ISETP.LT.OR P1, PT, R6, 0x9, !P1 ;  /* 0x000000090600780c */ /* 0x000fe40004f21670 */
[----:B------:R-:W-:-:S05]  /*48c0*/  F2FP.F16.E4M3.UNPACK_B R4, R4 ;  /* 0x00000004ff04723e */ /* 0x000fca00020006ff */
[----:B------:R-:W-:-:S05]  /*48d0*/  HADD2.F32 R4, -RZ, R4.H0_H0 ;  /* 0x20000004ff047230 */ /* 0x000fca0000004100 */
[----:B------:R-:W-:-:S04]  /*48e0*/  FMUL R4, R4, R13 ;  /* 0x0000000d04047220 */ /* 0x000fc80000400000 */
[----:B------:R-:W-:-:S05]  /*48f0*/  FFMA R4, R23, R12, R4 ;  /* 0x0000000c17047223 */ /* 0x000fca0000000004 */
[----:B0-----:R-:W-:Y:S02]  /*4900*/  F2FP.SATFINITE.E4M3.F32.PACK_AB_MERGE_C R5, RZ, R4, RZ ;  /* 0x00000004ff05723e */ /* 0x001fe400048070ff */
[----:B------:R-:W-:-:S03]  /*4910*/  PRMT R4, RZ, 0x7610, R4 ;  /* 0x00007610ff047816 */ /* 0x000fc60000000004 */
[----:B------:R0:W-:Y:S01]  /*4920*/  @!P0 STG.E.U8 desc[UR20][R16.64+0x38], R5 ;  /* 0x0000380510008986 */ /* 0x0001e2000c101114 */
[----:B------:R-:W-:Y:S05]  /*4930*/  @P1 BRA `(.L_x_100) ;  /* 0x0000000000041947 */ /* 0x000fea0003800000 */
[----:B------:R0:W5:Y:S02]  /*4940*/  LDG.E.U8 R4, desc[UR20][R20.64+0x39] ;  /* 0x0000391414047981 */ /* 0x000164000c1e1100 */
.L_x_100:
[----:B------:R-:W-:Y:S05]  /*4950*/  BSYNC B1 ;  /* 0x0000000000017941 */ /* 0x000fea0003800000 */
.L_x_99:
[----:B------:R-:W-:Y:S05]  /*4960*/  @P1 BRA `(.L_x_101) ;  /* 0x0000000800601947 */ /* 0x000fea0003800000 */
[----:B-----5:R-:W-:-:S04]  /*4970*/  LOP3.LUT R4, R4, 0xff, RZ, 0xc0, !PT ;  /* 0x000000ff04047812 */ /* 0x020fc800078ec0ff */
[----:B------:R-:W-:-:S05]  /*4980*/  F2FP.F16.E4M3.UNPACK_B R4, R4 ;  /* 0x00000004ff04723e */ /* 0x000fca00020006ff */
[----:B------:R-:W-:-:S05]  /*4990*/  HADD2.F32 R4, -RZ, R4.H0_H0 ;  /* 0x20000004ff047230 */ /* 0x000fca0000004100 */
[----:B0-----:R-:W-:-:S04]  /*49a0*/  FMUL R5, R4, R13 ;  /* 0x0000000d04057220 */ /* 0x001fc80000400000 */
[----:B------:R-:W-:-:S05]  /*49b0*/  FFMA R5, R22, R12, R5 ;  /* 0x0000000c16057223 */ /* 0x000fca0000000005 */
[----:B------:R-:W-:-:S05]  /*49c0*/  F2FP.SATFINITE.E4M3.F32.PACK_AB_MERGE_C R5, RZ, R5, RZ ;  /* 0x00000005ff05723e */ /* 0x000fca00048070ff */
[----:B------:R0:W-:Y:S01]  /*49d0*/  STG.E.U8 desc[UR20][R16.64+0x39], R5 ;  /* 0x0000390510007986 */ /* 0x0001e2000c101114 */
[----:B------:R-:W-:Y:S05]  /*49e0*/  BRA `(.L_x_101) ;  /* 0x0000000800407947 */ /* 0x000fea0003800000 */
.L_x_36:
[C---:B------:R-:W-:Y:S01]  /*49f0*/  ISETP.GE.AND P3, PT, R24.reuse, 0x1, PT ;  /* 0x000000011800780c */ /* 0x040fe20003f66270 */
[-C--:B------:R-:W-:Y:S01]  /*4a00*/  FMUL R85, R85, R12.reuse ;  /* 0x0000000c55557220 */ /* 0x080fe20000400000 */
[----:B------:R-:W-:Y:S01]  /*4a10*/  ISETP.GE.AND P0, PT, R24, 0x2, PT ;  /* 0x000000021800780c */ /* 0x000fe20003f06270 */
[-C--:B------:R-:W-:Y:S01]  /*4a20*/  FMUL R84, R84, R12.reuse ;  /* 0x0000000c54547220 */ /* 0x080fe20000400000 */
[C---:B------:R-:W-:Y:S01]  /*4a30*/  ISETP.LT.OR P1, PT, R6.reuse, 0x1, !P3 ;  /* 0x000000010600780c */ /* 0x040fe20005f21670 */
[-C--:B------:R-:W-:Y:S01]  /*4a40*/  FMUL R83, R83, R12.reuse ;  /* 0x0000000c53537220 */ /* 0x080fe20000400000 */
[----:B------:R-:W-:Y:S01]  /*4a50*/  ISETP.LT.OR P2, PT, R6, 0x1, !P0 ;  /* 0x000000010600780c */ /* 0x000fe20004741670 */
[-C--:B------:R-:W-:Y:S01]  /*4a60*/  FMUL R82, R82, R12.reuse ;  /* 0x0000000c52527220 */ /* 0x080fe20000400000 */
[----:B------:R-:W-:Y:S01]  /*4a70*/  ISETP.LT.OR P3, PT, R6, 0x9, !P3 ;  /* 0x000000090600780c */ /* 0x000fe20005f61670 */
[-C--:B------:R-:W-:Y:S01]  /*4a80*/  FMUL R81, R81, R12.reuse ;  /* 0x0000000c51517220 */ /* 0x080fe20000400000 */
[----:B------:R-:W-:Y:S01]  /*4a90*/  F2FP.SATFINITE.E4M3.F32.PACK_AB_MERGE_C R85, RZ, R85, RZ ;  /* 0x00000055ff55723e */ /* 0x000fe200048070ff */
[----:B------:R-:W-:Y:S01]  /*4aa0*/  FMUL R80, R80, R12 ;  /* 0x0000000c50507220 */ /* 0x000fe20000400000 */
[----:B------:R-:W-:Y:S01]  /*4ab0*/  F2FP.SATFINITE.E4M3.F32.PACK_AB_MERGE_C R5, RZ, R84, RZ ;  /* 0x00000054ff05723e */ /* 0x000fe200048070ff */
[-C--:B------:R-:W-:Y:S01]  /*4ac0*/  FMUL R79, R79, R12.reuse ;  /* 0x0000000c4f4f7220 */ /* 0x080fe20000400000 */
[----:B------:R-:W-:Y:S01]  /*4ad0*/  F2FP.SATFINITE.E4M3.F32.PACK_AB_MERGE_C R83, RZ, R83, RZ ;  /* 0x00000053ff53723e */ /* 0x000fe200048070ff */
[-C--:B------:R-:W-:Y:S01]  /*4ae0*/  FMUL R78, R78, R12.reuse ;  /* 0x0000000c4e4e7220 */ /* 0x080fe20000400000 */
[----:B------:R-:W-:Y:S01]  /*4af0*/  ISETP.LT.OR P0, PT, R6, 0x9, !P0 ;  /* 0x000000090600780c */ /* 0x000fe20004701670 */
[----:B------:R-:W-:Y:S01]  /*4b00*/  @!P1 STG.E.U8 desc[UR20][R14.64], R85 ;  /* 0x000000550e009986 */ /* 0x000fe2000c101114 */
[C---:B------:R-:W-:Y:S01]  /*4b10*/  ISETP.GE.AND P1, PT, R24.reuse, 0x9, PT ;  /* 0x000000091800780c */ /* 0x040fe20003f26270 */
[-C--:B------:R-:W-:Y:S01]  /*4b20*/  FMUL R77, R77, R12.reuse ;  /* 0x0000000c4d4d7220 */ /* 0x080fe20000400000 */
[----:B------:R-:W-:Y:S01]  /*4b30*/  F2FP.SATFINITE.E4M3.F32.PACK_AB_MERGE_C R81, RZ, R81, RZ ;  /* 0x00000051ff51723e */ /* 0x000fe200048070ff */
[----:B------:R0:W-:Y:S01]  /*4b40*/  @!P2 STG.E.U8 desc[UR20][R14.64+0x1], R5 ;  /* 0x000001050e00a986 */ /* 0x0001e2000c101114 */
[----:B------:R-:W-:Y:S01]  /*4b50*/  ISETP.GE.AND P2, PT, R24, 0xa, PT ;  /* 0x0000000a1800780c */ /* 0x000fe20003f46270 */
[----:B------:R-:W-:Y:S01]  /*4b60*/  FMUL R76, R76, R12 ;  /* 0x0000000c4c4c7220 */ /* 0x000fe20000400000 */
[----:B------:R-:W-:Y:S01]  /*4b70*/  F2FP.SATFINITE.E4M3.F32.PACK_AB_MERGE_C R21, RZ, R80, RZ ;  /* 0x00000050ff15723e */ /* 0x000fe200048070ff */
[----:B------:R-:W-:Y:S01]  /*4b80*/  @!P3 STG.E.U8 desc[UR20][R16.64], R83 ;  /* 0x000000531000b986 */ /* 0x000fe2000c101114 */
[----:B------:R-:W-:Y:S01]  /*4b90*/  ISETP.LT.OR P3, PT, R6, 0x1, !P1 ;  /* 0x000000010600780c */ /* 0x000fe20004f61670 */
[-C--:B------:R-:W-:Y:S01]  /*4ba0*/  FMUL R74, R74, R12.reuse ;  /* 0x0000000c4a4a7220 */ /* 0x080fe20000400000 */
[C---:B------:R-:W-:Y:S01]  /*4bb0*/  ISETP.LT.OR P5, PT, R6.reuse, 0x1, !P2 ;  /* 0x000000010600780c */ /* 0x040fe200057a1670 */
[-C--:B------:R-:W-:Y:S01]  /*4bc0*/  FMUL R75, R75, R12.reuse ;  /* 0x0000000c4b4b7220 */ /* 0x080fe20000400000 */
[----:B------:R-:W-:Y:S01]  /*4bd0*/  ISETP.LT.OR P1, PT, R6, 0x9, !P1 ;  /* 0x000000090600780c */ /* 0x000fe20004f21670 */
[-C--:B------:R-:W-:Y:S01]  /*4be0*/  FMUL R73, R73, R12.reuse ;  /* 0x0000000c49497220 */ /* 0x080fe20000400000 */
[----:B------:R-:W-:Y:S01]  /*4bf0*/  F2FP.SATFINITE.E4M3.F32.PACK_AB_MERGE_C R79, RZ, R79, RZ ;  /* 0x0000004fff4f723e */ /* 0x000fe200048070ff */
[----:B------:R-:W-:Y:S01]  /*4c00*/  FMUL R72, R72, R12 ;  /* 0x0000000c48487220 */ /* 0x000fe20000400000 */
[----:B0-----:R-:W-:Y:S01]  /*4c10*/  F2FP.SATFINITE.E4M3.F32.PACK_AB_MERGE_C R5, RZ, R82, RZ ;  /* 0x00000052ff05723e */ /* 0x001fe200048070ff */
[-C--:B------:R-:W-:Y:S01]  /*4c20*/  FMUL R70, R70, R12.reuse ;  /* 0x0000000c46467220 */ /* 0x080fe20000400000 */
[----:B------:R-:W-:Y:S01]  /*4c30*/  ISETP.LT.OR P2, PT, R6, 0x9, !P2 ;  /* 0x000000090600780c */ /* 0x000fe20005741670 */
[----:B------:R-:W-:Y:S01]  /*4c40*/  FMUL R71, R71, R12 ;  /* 0x0000000c47477220 */ /* 0x000fe20000400000 */
[----:B------:R-:W-:Y:S01]  /*4c50*/  F2FP.SATFINITE.E4M3.F32.PACK_AB_MERGE_C R25, RZ, R78, RZ ;  /* 0x0000004eff19723e */ /* 0x000fe200048070ff */
[----:B------:R0:W-:Y:S01]  /*4c60*/  @!P0 STG.E.U8 desc[UR20][R16.64+0x1], R5 ;  /* 0x0000010510008986 */ /* 0x0001e2000c101114 */
[C---:B------:R-:W-:Y:S01]  /*4c70*/  ISETP.GE.AND P0, PT, R24.reuse, 0x11, PT ;  /* 0x000000111800780c */ /* 0x040fe20003f06270 */
[-C--:B------:R-:W-:Y:S01]  /*4c80*/  FMUL R69, R69, R12.reuse ;  /* 0x0000000c45457220 */ /* 0x080fe20000400000 */
[----:B------:R-:W-:Y:S01]  /*4c90*/  F2FP.SATFINITE.E4M3.F32.PACK_AB_MERGE_C R77, RZ, R77, RZ ;  /* 0x0000004dff4d723e */ /* 0x000fe200048070ff */
[----:B------:R-:W-:Y:S01]  /*4ca0*/  @!P3 STG.E.U8 desc[UR20][R14.64+0x8], R81 ;  /* 0x000008510e00b986 */ /* 0x000fe2000c101114 */
[----:B------:R-:W-:Y:S01]  /*4cb0*/  ISETP.GE.AND P3, PT, R24, 0x12, PT ;  /* 0x000000121800780c */ /* 0x000fe20003f66270 */
[-C--:B------:R-:W-:Y:S01]  /*4cc0*/  FMUL R68, R68, R12.reuse ;  /* 0x0000000c44447220 */ /* 0x080fe20000400000 */
[----:B------:R-:W-:Y:S01]  /*4cd0*/  F2FP.SATFINITE.E4M3.F32.PACK_AB_MERGE_C R75, RZ, R75, RZ ;  /* 0x0000004bff4b723e */ /* 0x000fe200048070ff */
[----:B------:R1:W-:Y:S01]  /*4ce0*/  @!P5 STG.E.U8 desc[UR20][R14.64+0x9], R21 ;  /* 0x000009150e00d986 */ /* 0x0003e2000c101114 */
[C---:B------:R-:W-:Y:S01]  /*4cf0*/  ISETP.LT.OR P5, PT, R6.reuse, 0x1, !P3 ;  /* 0x000000010600780c */ /* 0x040fe20005fa1670 */
[-C--:B------:R-:W-:Y:S01]  /*4d00*/  FMUL R67, R67, R12.reuse ;  /* 0x0000000c43437220 */ /* 0x080fe20000400000 */
[C---:B------:R-:W-:Y:S01]  /*4d10*/  ISETP.LT.OR P3, PT, R6.reuse, 0x9, !P3 ;  /* 0x000000090600780c */ /* 0x040fe20005f61670 */
[----:B------:R-:W-:Y:S01]  /*4d20*/  @!P1 STG.E.U8 desc[UR20][R16.64+0x8], R79 ;  /* 0x0000084f10009986 */ /* 0x000fe2000c101114 */
[----:B------:R-:W-:Y:S01]  /*4d30*/  ISETP.LT.OR P1, PT, R6, 0x1, !P0 ;  /* 0x000000010600780c */ /* 0x000fe20004721670 */
[----:B------:R-:W-:Y:S01]  /*4d40*/  FMUL R66, R66, R12 ;  /* 0x0000000c42427220 */ /* 0x000fe20000400000 */
[----:B0-----:R-:W-:Y:S01]  /*4d50*/  F2FP.SATFINITE.E4M3.F32.PACK_AB_MERGE_C R5, RZ, R76, RZ ;  /* 0x0000004cff05723e */ /* 0x001fe200048070ff */
[----:B------:R-:W-:Y:S01]  /*4d60*/  @!P2 STG.E.U8 desc[UR20][R16.64+0x9], R25 ;  /* 0x000009191000a986 */ /* 0x000fe2000c101114 */
[----:B------:R-:W-:Y:S01]  /*4d70*/  ISETP.GE.AND P2, PT, R24, 0x19, PT ;  /* 0x000000191800780c */ /* 0x000fe20003f46270 */
[-C--:B------:R-:W-:Y:S01]  /*4d80*/  FMUL R65, R65, R12.reuse ;  /* 0x0000000c41417220 */ /* 0x080fe20000400000 */
[----:B------:R-:W-:Y:S01]  /*4d90*/  ISETP.LT.OR P0, PT, R6, 0x9, !P0 ;  /* 0x000000090600780c */ /* 0x000fe20004701670 */
[----:B------:R-:W-:Y:S01]  /*4da0*/  FMUL R64, R64, R12 ;  /* 0x0000000c40407220 */ /* 0x000fe20000400000 */
[----:B------:R-:W-:Y:S01]  /*4db0*/  ISETP.LT.OR P6, PT, R6, 0x1, !P2 ;  /* 0x000000010600780c */ /* 0x000fe200057c1670 */
[----:B------:R0:W-:Y:S01]  /*4dc0*/  @!P5 STG.E.U8 desc[UR20][R14.64+0x11], R5 ;  /* 0x000011050e00d986 */ /* 0x0001e2000c101114 */
[----:B-1----:R-:W-:Y:S01]  /*4dd0*/  F2FP.SATFINITE.E4M3.F32.PACK_AB_MERGE_C R21, RZ, R74, RZ ;  /* 0x0000004aff15723e */ /* 0x002fe200048070ff */
[-C--:B------:R-:W-:Y:S01]  /*4de0*/  FMUL R62, R62, R12.reuse ;  /* 0x0000000c3e3e7220 */ /* 0x080fe20000400000 */
[----:B------:R-:W-:Y:S01]  /*4df0*/  F2FP.SATFINITE.E4M3.F32.PACK_AB_MERGE_C R73, RZ, R73, RZ ;  /* 0x00000049ff49723e */ /* 0x000fe200048070ff */
[----:B------:R-:W-:Y:S01]  /*4e00*/  @!P1 STG.E.U8 desc[UR20][R14.64+0x10], R77 ;  /* 0x0000104d0e009986 */ /* 0x000fe2000c101114 */
[----:B------:R-:W-:Y:S01]  /*4e10*/  ISETP.GE.AND P1, PT, R24, 0x1a, PT ;  /* 0x0000001a1800780c */ /* 0x000fe20003f26270 */
[-C--:B------:R-:W-:Y:S01]  /*4e20*/  FMUL R63, R63, R12.reuse ;  /* 0x0000000c3f3f7220 */ /* 0x080fe20000400000 */
[C---:B------:R-:W-:Y:S01]  /*4e30*/  ISETP.LT.OR P2, PT, R6.reuse, 0x9, !P2 ;  /* 0x000000090600780c */ /* 0x040fe20005741670 */
[----:B------:R1:W-:Y:S01]  /*4e40*/  @!P3 STG.E.U8 desc[UR20][R16.64+0x11], R21 ;  /* 0x000011151000b986 */ /* 0x0003e2000c101114 */
[C---:B------:R-:W-:Y:S01]  /*4e50*/  ISETP.LT.OR P5, PT, R6.reuse, 0x1, !P1 ;  /* 0x000000010600780c */ /* 0x040fe20004fa1670 */
[----:B------:R-:W-:Y:S01]  /*4e60*/  FMUL R61, R61, R12 ;  /* 0x0000000c3d3d7220 */ /* 0x000fe20000400000 */
[----:B------:R-:W-:Y:S01]  /*4e70*/  ISETP.LT.OR P3, PT, R6, 0x9, !P1 ;  /* 0x000000090600780c */ /* 0x000fe20004f61670 */
[----:B------:R-:W-:Y:S01]  /*4e80*/  @!P0 STG.E.U8 desc[UR20][R16.64+0x10], R75 ;  /* 0x0000104b10008986 */ /* 0x000fe2000c101114 */
[----:B0-----:R-:W-:Y:S01]  /*4e90*/  F2FP.SATFINITE.E4M3.F32.PACK_AB_MERGE_C R5, RZ, R72, RZ ;  /* 0x00000048ff05723e */ /* 0x001fe200048070ff */
[-C--:B------:R-:W-:Y:S01]  /*4ea0*/  FMUL R60, R60, R12.reuse ;  /* 0x0000000c3c3c7220 */ /* 0x080fe20000400000 */
[C---:B------:R-:W-:Y:S01]  /*4eb0*/  ISETP.GE.AND P0, PT, R24.reuse, 0x21, PT ;  /* 0x000000211800780c */ /* 0x040fe20003f06270 */
[----:B------:R-:W-:Y:S01]  /*4ec0*/  @!P6 STG.E.U8 desc[UR20][R14.64+0x18], R73 ;  /* 0x000018490e00e986 */ /* 0x000fe2000c101114 */
[----:B------:R-:W-:Y:S01]  /*4ed0*/  ISETP.GE.AND P1, PT, R24, 0x22, PT ;  /* 0x000000221800780c */ /* 0x000fe20003f26270 */
[-C--:B------:R-:W-:Y:S01]  /*4ee0*/  FMUL R59, R59, R12.reuse ;  /* 0x0000000c3b3b7220 */ /* 0x080fe20000400000 */
[----:B------:R-:W-:Y:S01]  /*4ef0*/  ISETP.LT.OR P6, PT, R6, 0x1, !P0 ;  /* 0x000000010600780c */ /* 0x000fe200047c1670 */
[----:B------:R-:W-:Y:S01]  /*4f00*/  FMUL R58, R58, R12 ;  /* 0x0000000c3a3a7220 */ /* 0x000fe20000400000 */
[----:B-1----:R-:W-:Y:S01]  /*4f10*/  F2FP.SATFINITE.E4M3.F32.PACK_AB_MERGE_C R21, RZ, R70, RZ ;  /* 0x00000046ff15723e */ /* 0x002fe200048070ff */
[----:B------:R0:W-:Y:S01]  /*4f20*/  @!P5 STG.E.U8 desc[UR20][R14.64+0x19], R5 ;  /* 0x000019050e00d986 */ /* 0x0001e2000c101114 */
[----:B------:R-:W-:Y:S01]  /*4f30*/  ISETP.LT.OR P5, PT, R6, 0x1, !P1 ;  /* 0x000000010600780c */ /* 0x000fe20004fa1670 */
[-C--:B------:R-:W-:Y:S01]  /*4f40*/  FMUL R57, R57, R12.reuse ;  /* 0x0000000c39397220 */ /* 0x080fe20000400000 */
[----:B------:R-:W-:Y:S01]  /*4f50*/  F2FP.SATFINITE.E4M3.F32.PACK_AB_MERGE_C R71, RZ, R71, RZ ;  /* 0x00000047ff47723e */ /* 0x000fe200048070ff */
[----:B------:R1:W-:Y:S01]  /*4f60*/  @!P3 STG.E.U8 desc[UR20][R16.64+0x19], R21 ;  /* 0x000019151000b986 */ /* 0x0003e2000c101114 */
[----:B------:R-:W-:Y:S01]  /*4f70*/  F2FP.SATFINITE.E4M3.F32.PACK_AB_MERGE_C R69, RZ, R69, RZ ;  /* 0x00000045ff45723e */ /* 0x000fe200048070ff */
[----:B------:R-:W-:Y:S01]  /*4f80*/  FMUL R56, R56, R12 ;  /* 0x0000000c38387220 */ /* 0x000fe20000400000 */
[----:B------:R-:W-:Y:S01]  /*4f90*/  F2FP.SATFINITE.E4M3.F32.PACK_AB_MERGE_C R25, RZ, R68, RZ ;  /* 0x00000044ff19723e */ /* 0x000fe200048070ff */
[----:B------:R-:W-:Y:S01]  /*4fa0*/  @!P2 STG.E.U8 desc[UR20][R16.64+0x18], R71 ;  /* 0x000018471000a986 */ /* 0x000fe2000c101114 */
[----:B------:R-:W-:Y:S01]  /*4fb0*/  ISETP.LT.OR P3, PT, R6, 0x9, !P1 ;  /* 0x000000090600780c */ /* 0x000fe20004f61670 */
[-C--:B------:R-:W-:Y:S01]  /*4fc0*/  FMUL R23, R23, R12.reuse ;  /* 0x0000000c17177220 */ /* 0x080fe20000400000 */
[----:B------:R-:W-:Y:S01]  /*4fd0*/  ISETP.GE.AND P2, PT, R24, 0x29, PT ;  /* 0x000000291800780c */ /* 0x000fe20003f46270 */
[----:B------:R-:W-:Y:S01]  /*4fe0*/  @!P6 STG.E.U8 desc[UR20][R14.64+0x20], R69 ;  /* 0x000020450e00e986 */ /* 0x000fe2000c101114 */
[----:B------:R-:W-:Y:S01]  /*4ff0*/  ISETP.LT.OR P0, PT, R6, 0x9, !P0 ;  /* 0x000000090600780c */ /* 0x000fe20004701670 */
[----:B------:R-:W-:Y:S01]  /*5000*/  FMUL R22, R22, R12 ;  /* 0x0000000c16167220 */ /* 0x000fe20000400000 */
[----:B------:R-:W-:Y:S01]  /*5010*/  ISETP.GE.AND P1, PT, R24, 0x2a, PT ;  /* 0x0000002a1800780c */ /* 0x000fe20003f26270 */
[----:B------:R-:W-:Y:S01]  /*5020*/  @!P5 STG.E.U8 desc[UR20][R14.64+0x21], R25 ;  /* 0x000021190e00d986 */ /* 0x000fe2000c101114 */
[----:B------:R-:W-:-:S02]  /*5030*/  ISETP.LT.OR P6, PT, R6, 0x1, !P2 ;  /* 0x000000010600780c */ /* 0x000fc400057c1670 */
[C---:B------:R-:W-:Y:S02]  /*5040*/  ISETP.LT.OR P5, PT, R6.reuse, 0x1, !P1 ;  /* 0x000000010600780c */ /* 0x040fe40004fa1670 */
[----:B------:R-:W-:Y:S02]  /*5050*/  F2FP.SATFINITE.E4M3.F32.PACK_AB_MERGE_C R67, RZ, R67, RZ ;  /* 0x00000043ff43723e */ /* 0x000fe400048070ff */
[----:B0-----:R-:W-:Y:S02]  /*5060*/  F2FP.SATFINITE.E4M3.F32.PACK_AB_MERGE_C R5, RZ, R66, RZ ;  /* 0x00000042ff05723e */ /* 0x001fe400048070ff */
[----:B------:R-:W-:Y:S01]  /*5070*/  F2FP.SATFINITE.E4M3.F32.PACK_AB_MERGE_C R65, RZ, R65, RZ ;  /* 0x00000041ff41723e */ /* 0x000fe200048070ff */
[----:B------:R-:W-:Y:S01]  /*5080*/  @!P0 STG.E.U8 desc[UR20][R16.64+0x20], R67 ;  /* 0x0000204310008986 */ /* 0x000fe2000c101114 */
[----:B-1----:R-:W-:Y:S02]  /*5090*/  F2FP.SATFINITE.E4M3.F32.PACK_AB_MERGE_C R21, RZ, R64, RZ ;  /* 0x00000040ff15723e */ /* 0x002fe400048070ff */
[C---:B------:R-:W-:Y:S01]  /*50a0*/  ISETP.LT.OR P1, PT, R6.reuse, 0x9, !P1 ;  /* 0x000000090600780c */ /* 0x040fe20004f21670 */
[----:B------:R0:W-:Y:S01]  /*50b0*/  @!P3 STG.E.U8 desc[UR20][R16.64+0x21], R5 ;  /* 0x000021051000b986 */ /* 0x0001e2000c101114 */
[----:B------:R-:W-:-:S02]  /*50c0*/  ISETP.LT.OR P2, PT, R6, 0x9, !P2 ;  /* 0x000000090600780c */ /* 0x000fc40005741670 */
[C---:B------:R-:W-:Y:S01]  /*50d0*/  ISETP.GE.AND P3, PT, R24.reuse, 0x31, PT ;  /* 0x000000311800780c */ /* 0x040fe20003f66270 */
[----:B------:R-:W-:Y:S01]  /*50e0*/  @!P6 STG.E.U8 desc[UR20][R14.64+0x28], R65 ;  /* 0x000028410e00e986 */ /* 0x000fe2000c101114 */
[----:B------:R-:W-:Y:S02]  /*50f0*/  ISETP.GE.AND P0, PT, R24, 0x32, PT ;  /* 0x000000321800780c */ /* 0x000fe40003f06270 */
[----:B------:R-:W-:Y:S01]  /*5100*/  F2FP.SATFINITE.E4M3.F32.PACK_AB_MERGE_C R63, RZ, R63, RZ ;  /* 0x0000003fff3f723e */ /* 0x000fe200048070ff */
[----:B------:R1:W-:Y:S01]  /*5110*/  @!P5 STG.E.U8 desc[UR20][R14.64+0x29], R21 ;  /* 0x000029150e00d986 */ /* 0x0003e2000c101114 */
[C---:B------:R-:W-:Y:S02]  /*5120*/  ISETP.LT.OR P5, PT, R6.reuse, 0x1, !P3 ;  /* 0x000000010600780c */ /* 0x040fe40005fa1670 */
[----:B------:R-:W-:Y:S02]  /*5130*/  ISETP.LT.OR P6, PT, R6, 0x1, !P0 ;  /* 0x000000010600780c */ /* 0x000fe400047c1670 */
[----:B0-----:R-:W-:Y:S01]  /*5140*/  F2FP.SATFINITE.E4M3.F32.PACK_AB_MERGE_C R5, RZ, R62, RZ ;  /* 0x0000003eff05723e */ /* 0x001fe200048070ff */
[----:B------:R-:W-:Y:S01]  /*5150*/  @!P2 STG.E.U8 desc[UR20][R16.64+0x28], R63 ;  /* 0x0000283f1000a986 */ /* 0x000fe2000c101114 */
[----:B------:R-:W-:-:S02]  /*5160*/  F2FP.SATFINITE.E4M3.F32.PACK_AB_MERGE_C R61, RZ, R61, RZ ;  /* 0x0000003dff3d723e */ /* 0x000fc400048070ff */
[----:B------:R-:W-:Y:S01]  /*5170*/  ISETP.GE.AND P2, PT, R24, 0x3a, PT ;  /* 0x0000003a1800780c */ /* 0x000fe20003f46270 */
[----:B------:R0:W-:Y:S01]  /*5180*/  @!P1 STG.E.U8 desc[UR20][R16.64+0x29], R5 ;  /* 0x0000290510009986 */ /* 0x0001e2000c101114 */
[----:B------:R-:W-:Y:S02]  /*5190*/  ISETP.LT.OR P1, PT, R6, 0x9, !P3 ;  /* 0x000000090600780c */ /* 0x000fe40005f21670 */
[----:B-1----:R-:W-:Y:S01]  /*51a0*/  F2FP.SATFINITE.E4M3.F32.PACK_AB_MERGE_C R21, RZ, R60, RZ ;  /* 0x0000003cff15723e */ /* 0x002fe200048070ff */
[----:B------:R-:W-:Y:S01]  /*51b0*/  @!P5 STG.E.U8 desc[UR20][R14.64+0x30], R61 ;  /* 0x0000303d0e00d986 */ /* 0x000fe2000c101114 */
[----:B------:R-:W-:Y:S02]  /*51c0*/  ISETP.GE.AND P3, PT, R24, 0x39, PT ;  /* 0x000000391800780c */ /* 0x000fe40003f66270 */
[C---:B------:R-:W-:Y:S01]  /*51d0*/  ISETP.LT.OR P0, PT, R6.reuse, 0x9, !P0 ;  /* 0x000000090600780c */ /* 0x040fe20004701670 */
[----:B------:R1:W-:Y:S01]  /*51e0*/  @!P6 STG.E.U8 desc[UR20][R14.64+0x31], R21 ;  /* 0x000031150e00e986 */ /* 0x0003e2000c101114 */
[----:B------:R-:W-:-:S02]  /*51f0*/  ISETP.LT.OR P5, PT, R6, 0x1, !P3 ;  /* 0x000000010600780c */ /* 0x000fc40005fa1670 */
[C---:B------:R-:W-:Y:S02]  /*5200*/  ISETP.LT.OR P6, PT, R6.reuse, 0x1, !P2 ;  /* 0x000000010600780c */ /* 0x040fe400057c1670 */
[C---:B------:R-:W-:Y:S02]  /*5210*/  ISETP.LT.OR P3, PT, R6.reuse, 0x9, !P3 ;  /* 0x000000090600780c */ /* 0x040fe40005f61670 */
[----:B------:R-:W-:Y:S02]  /*5220*/  ISETP.LT.OR P2, PT, R6, 0x9, !P2 ;  /* 0x000000090600780c */ /* 0x000fe40005741670 */
[----:B------:R-:W-:Y:S02]  /*5230*/  F2FP.SATFINITE.E4M3.F32.PACK_AB_MERGE_C R59, RZ, R59, RZ ;  /* 0x0000003bff3b723e */ /* 0x000fe400048070ff */
[----:B0-----:R-:W-:Y:S02]  /*5240*/  F2FP.SATFINITE.E4M3.F32.PACK_AB_MERGE_C R5, RZ, R58, RZ ;  /* 0x0000003aff05723e */ /* 0x001fe400048070ff */
[----:B------:R-:W-:Y:S01]  /*5250*/  F2FP.SATFINITE.E4M3.F32.PACK_AB_MERGE_C R57, RZ, R57, RZ ;  /* 0x00000039ff39723e */ /* 0x000fe200048070ff */
[----:B------:R0:W-:Y:S01]  /*5260*/  @!P1 STG.E.U8 desc[UR20][R16.64+0x30], R59 ;  /* 0x0000303b10009986 */ /* 0x0001e2000c101114 */
[----:B-1----:R-:W-:-:S02]  /*5270*/  F2FP.SATFINITE.E4M3.F32.PACK_AB_MERGE_C R21, RZ, R56, RZ ;  /* 0x00000038ff15723e */ /* 0x002fc400048070ff */
[----:B------:R-:W-:Y:S01]  /*5280*/  F2FP.SATFINITE.E4M3.F32.PACK_AB_MERGE_C R23, RZ, R23, RZ ;  /* 0x00000017ff17723e */ /* 0x000fe200048070ff */
[----:B------:R0:W-:Y:S01]  /*5290*/  @!P0 STG.E.U8 desc[UR20][R16.64+0x31], R5 ;  /* 0x0000310510008986 */ /* 0x0001e2000c101114 */
[----:B------:R-:W-:-:S03]  /*52a0*/  F2FP.SATFINITE.E4M3.F32.PACK_AB_MERGE_C R25, RZ, R22, RZ ;  /* 0x00000016ff19723e */ /* 0x000fc600048070ff */
[----:B------:R0:W-:Y:S04]  /*52b0*/  @!P5 STG.E.U8 desc[UR20][R14.64+0x38], R57 ;  /* 0x000038390e00d986 */ /* 0x0001e8000c101114 */
[----:B------:R0:W-:Y:S04]  /*52c0*/  @!P6 STG.E.U8 desc[UR20][R14.64+0x39], R21 ;  /* 0x000039150e00e986 */ /* 0x0001e8000c101114 */
[----:B------:R0:W-:Y:S04]  /*52d0*/  @!P3 STG.E.U8 desc[UR20][R16.64+0x38], R23 ;  /* 0x000038171000b986 */ /* 0x0001e8000c101114 */
[----:B------:R0:W-:Y:S02]  /*52e0*/  @!P2 STG.E.U8 desc[UR20][R16.64+0x39], R25 ;  /* 0x000039191000a986 */ /* 0x0001e4000c101114 */
.L_x_101:
[----:B------:R-:W-:Y:S05]  /*52f0*/  BSYNC B0 ;  /* 0x0000000000007941 */ /* 0x000fea0003800000 */
.L_x_35:
[C---:B------:R-:W-:Y:S01]  /*5300*/  LEA R2, P0, R8.reuse, R2, 0x1 ;  /* 0x0000000208027211 */ /* 0x040fe200078008ff */
[----:B------:R-:W-:Y:S01]  /*5310*/  ULDC.64 UR6, c[0x0][0x650] ;  /* 0x0001940000067ab9 */ /* 0x000fe20000000a00 */
[----:B-----5:R-:W-:Y:S01]  /*5320*/  IMAD.U32 R4, RZ, RZ, UR16 ;  /* 0x00000010ff047e24 */ /* 0x020fe2000f8e00ff */
[----:B0-----:R-:W-:Y:S01]  /*5330*/  PRMT R14, RZ, 0x7610, R14 ;  /* 0x00007610ff0e7816 */ /* 0x001fe2000000000e */
[----:B------:R-:W-:Y:S01]  /*5340*/  IMAD.MOV.U32 R6, RZ, RZ, -0x1 ;  /* 0xffffffffff067424 */ /* 0x000fe200078e00ff */
[----:B------:R-:W-:Y:S01]  /*5350*/  LEA.HI.X R3, R8, R3, R0, 0x1, P0 ;  /* 0x0000000308037211 */ /* 0x000fe200000f0c00 */
[----:B------:R0:W-:Y:S01]  /*5360*/  SYNCS.ARRIVE.TRANS64.A1T0 RZ, [R4+UR22], RZ ;  /* 0x000000ff04ff79a7 */ /* 0x0001e20008100016 */
[----:B------:R-:W-:Y:S01]  /*5370*/  ISETP.GE.U32.AND P0, PT, R2, UR6, PT ;  /* 0x0000000602007c0c */ /* 0x000fe2000bf06070 */
[----:B------:R-:W-:-:S03]  /*5380*/  IMAD.MOV.U32 R5, RZ, RZ, -0x1 ;  /* 0xffffffffff057424 */ /* 0x000fc600078e00ff */
[----:B------:R-:W-:Y:S01]  /*5390*/  ISETP.GE.U32.AND.EX P0, PT, R3, UR7, PT, P0 ;  /* 0x0000000703007c0c */ /* 0x000fe2000bf06100 */
[----:B0-----:R-:W-:-:S12]  /*53a0*/  IMAD.MOV.U32 R4, RZ, RZ, -0x1 ;  /* 0xffffffffff047424 */ /* 0x001fd800078e00ff */
[----:B------:R-:W-:Y:S05]  /*53b0*/  @P0 BRA `(.L_x_102) ;  /* 0x0000000400600947 */ /* 0x000fea0003800000 */
[----:B------:R-:W0:Y:S01]  /*53c0*/  S2R R26, SR_CTAID.X ;  /* 0x00000000001a7919 */ /* 0x000e220000002500 */
[----:B--234-:R-:W2:Y:S01]  /*53d0*/  LDC.64 R20, c[0x0][0x628] ;  /* 0x00018a00ff147b82 */ /* 0x01cea20000000a00 */
[----:B------:R-:W-:Y:S01]  /*53e0*/  ULDC UR6, c[0x0][0x150] ;  /* 0x0000540000067ab9 */ /* 0x000fe20000000800 */
[----:B-1----:R-:W-:Y:S01]  /*53f0*/  IMAD.MOV.U32 R16, RZ, RZ, R2 ;  /* 0x000000ffff107224 */ /* 0x002fe200078e0002 */
[----:B------:R-:W1:Y:S01]  /*5400*/  S2R R28, SR_CTAID.Y ;  /* 0x00000000001c7919 */ /* 0x000e620000002600 */
[----:B------:R-:W-:-:S04]  /*5410*/  IMAD.MOV.U32 R17, RZ, RZ, R3 ;  /* 0x000000ffff117224 */ /* 0x000fc800078e0003 */
[----:B------:R-:W3:Y:S08]  /*5420*/  LDC R29, c[0x0][0x144] ;  /* 0x00005100ff1d7b82 */ /* 0x000ef00000000800 */
[----:B------:R-:W4:Y:S08]  /*5430*/  LDC R6, c[0x0][0x630] ;  /* 0x00018c00ff067b82 */ /* 0x000f300000000800 */
[----:B------:R-:W1:Y:S01]  /*5440*/  LDC.64 R24, c[0x0][0x620] ;  /* 0x00018800ff187b82 */ /* 0x000e620000000a00 */
[----:B--2---:R-:W-:-:S04]  /*5450*/  ISETP.NE.U32.AND P0, PT, R20, RZ, PT ;  /* 0x000000ff1400720c */ /* 0x004fc80003f05070 */
[----:B------:R-:W-:Y:S02]  /*5460*/  ISETP.NE.AND.EX P0, PT, R21, RZ, PT, P0 ;  /* 0x000000ff1500720c */ /* 0x000fe40003f05300 */
[----:B0-----:R-:W-:-:S05]  /*5470*/  I2FP.F32.U32 R4, R26 ;  /* 0x0000001a00047245 */ /* 0x001fca0000201000 */
[----:B------:R-:W-:-:S04]  /*5480*/  FMUL R4, R4, UR6 ;  /* 0x0000000604047c20 */ /* 0x000fc80008400000 */
[----:B------:R0:W2:Y:S02]  /*5490*/  F2I.U32.TRUNC.NTZ R27, R4 ;  /* 0x00000004001b7305 */ /* 0x0000a4000020f000 */
[----:B---34-:R-:W-:Y:S05]  /*54a0*/  @!P0 BRA `(.L_x_103) ;  /* 0x0000000000288947 */ /* 0x018fea0003800000 */
[----:B------:R-:W3:Y:S02]  /*54b0*/  LDC R5, c[0x0][0x634] ;  /* 0x00018d00ff057b82 */ /* 0x000ee40000000800 */
[----:B---3--:R-:W-:-:S05]  /*54c0*/  IADD3 R17, P0, R2, R5, RZ ;  /* 0x0000000502117210 */ /* 0x008fca0007f1e0ff */
[----:B------:R-:W-:-:S04]  /*54d0*/  IMAD.X R23, RZ, RZ, R3, P0 ;  /* 0x000000ffff177224 */ /* 0x000fc800000e0603 */
[----:B0-----:R-:W-:-:S04]  /*54e0*/  IMAD.WIDE.U32 R4, R23, R20, RZ ;  /* 0x0000001417047225 */ /* 0x001fc800078e00ff */
[----:B------:R-:W-:-:S04]  /*54f0*/  IMAD.WIDE.U32 R14, P0, R17, R21, R4 ;  /* 0x00000015110e7225 */ /* 0x000fc80007800004 */
[----:B------:R-:W-:-:S04]  /*5500*/  IMAD.WIDE.U32 R4, R17, R20, RZ ;  /* 0x0000001411047225 */ /* 0x000fc800078e00ff */
[----:B------:R-:W-:Y:S01]  /*5510*/  IMAD.X R17, RZ, RZ, RZ, P0 ;  /* 0x000000ffff117224 */ /* 0x000fe200000e06ff */
[----:B------:R-:W-:Y:S01]  /*5520*/  IADD3 RZ, P0, R5, R14, RZ ;  /* 0x0000000e05ff7210 */ /* 0x000fe20007f1e0ff */
[----:B------:R-:W-:-:S04]  /*5530*/  IMAD.MOV.U32 R16, RZ, RZ, R15 ;  /* 0x000000ffff107224 */ /* 0x000fc800078e000f */
[----:B------:R-:W-:-:S08]  /*5540*/  IMAD.WIDE.U32.X R16, R23, R21, R16, P0 ;  /* 0x0000001517107225 */ /* 0x000fd000000e0410 */
.L_x_103:
[-CC-:B------:R-:W-:Y:S01]  /*5550*/  SHF.R.U64 R22, R16, R6.reuse, R17.reuse ;  /* 0x0000000610167219 */ /* 0x180fe20000001211 */
[----:B------:R-:W3:Y:S01]  /*5560*/  LDC.64 R32, c[0x0][0x640] ;  /* 0x00019000ff207b82 */ /* 0x000ee20000000a00 */
[----:B0-----:R-:W-:Y:S01]  /*5570*/  SHF.R.U32.HI R4, RZ, R6, R17 ;  /* 0x00000006ff047219 */ /* 0x001fe20000011611 */
[----:B--2---:R-:W-:Y:S01]  /*5580*/  IMAD.MOV R27, RZ, RZ, -R27 ;  /* 0x000000ffff1b7224 */ /* 0x004fe200078e0a1b */
[----:B------:R-:W-:Y:S01]  /*5590*/  IADD3 R15, P0, RZ, -R22, RZ ;  /* 0x80000016ff0f7210 */ /* 0x000fe20007f1e0ff */
[----:B------:R-:W-:Y:S01]  /*55a0*/  ULDC UR6, c[0x0][0x154] ;  /* 0x0000550000067ab9 */ /* 0x000fe20000000800 */
[----:B------:R-:W-:Y:S02]  /*55b0*/  IMAD.MOV.U32 R17, RZ, RZ, 0x1 ;  /* 0x00000001ff117424 */ /* 0x000fe400078e00ff */
[----:B------:R-:W-:Y:S01]  /*55c0*/  IMAD R27, R29, R27, R26 ;  /* 0x0000001b1d1b7224 */ /* 0x000fe200078e021a */
[----:B------:R-:W0:Y:S01]  /*55d0*/  LDC R14, c[0x0][0x618] ;  /* 0x00018600ff0e7b82 */ /* 0x000e220000000800 */
[----:B------:R-:W-:-:S04]  /*55e0*/  IMAD.X R5, RZ, RZ, ~R4, P0 ;  /* 0x000000ffff057224 */ /* 0x000fc800000e0e04 */
[-C--:B-1----:R-:W-:Y:S02]  /*55f0*/  IMAD R6, R5, R24.reuse, RZ ;  /* 0x0000001805067224 */ /* 0x082fe400078e02ff */
[C---:B------:R-:W-:Y:S01]  /*5600*/  IMAD.WIDE.U32 R4, R15.reuse, R24, R2 ;  /* 0x000000180f047225 */ /* 0x040fe200078e0002 */
[----:B------:R-:W1:Y:S03]  /*5610*/  LDC R16, c[0x0][0x608] ;  /* 0x00018200ff107b82 */ /* 0x000e660000000800 */
[----:B------:R-:W-:Y:S01]  /*5620*/  IMAD R15, R15, R25, R6 ;  /* 0x000000190f0f7224 */ /* 0x000fe200078e0206 */
[----:B------:R-:W-:-:S03]  /*5630*/  I2FP.F32.U32 R6, R28 ;  /* 0x0000001c00067245 */ /* 0x000fc60000201000 */
[----:B------:R-:W-:Y:S01]  /*5640*/  IMAD.IADD R5, R5, 0x1, R15 ;  /* 0x0000000105057824 */ /* 0x000fe200078e020f */
[----:B------:R-:W2:Y:S01]  /*5650*/  LDC R30, c[0x0][0x658] ;  /* 0x00019600ff1e7b82 */ /* 0x000ea20000000800 */
[----:B---3--:R-:W-:Y:S01]  /*5660*/  ISETP.NE.U32.AND P0, PT, R32, RZ, PT ;  /* 0x000000ff2000720c */ /* 0x008fe20003f05070 */
[----:B------:R-:W-:-:S03]  /*5670*/  IMAD.MOV.U32 R15, RZ, RZ, -0x1 ;  /* 0xffffffffff0f7424 */ /* 0x000fc600078e00ff */
[----:B------:R-:W-:-:S03]  /*5680*/  ISETP.NE.AND.EX P0, PT, R33, RZ, PT, P0 ;  /* 0x000000ff2100720c */ /* 0x000fc60003f05300 */
[----:B------:R-:W3:Y:S01]  /*5690*/  LDC R25, c[0x0][0x148] ;  /* 0x00005200ff197b82 */ /* 0x000ee20000000800 */
[-CC-:B0-----:R-:W-:Y:S02]  /*56a0*/  SHF.R.U64 R20, R4, R14.reuse, R5.reuse ;  /* 0x0000000e04147219 */ /* 0x181fe40000001205 */
[----:B------:R-:W-:Y:S01]  /*56b0*/  SHF.R.U32.HI R5, RZ, R14, R5 ;  /* 0x0000000eff057219 */ /* 0x000fe20000011605 */
[----:B------:R-:W-:-:S04]  /*56c0*/  FMUL R14, R6, UR6 ;  /* 0x00000006060e7c20 */ /* 0x000fc80008400000 */
[----:B------:R-:W0:Y:S01]  /*56d0*/  LDC R26, c[0x0][0x600] ;  /* 0x00018000ff1a7b82 */ /* 0x000e220000000800 */
[----:B------:R4:W0:Y:S01]  /*56e0*/  F2I.U32.TRUNC.NTZ R23, R14 ;  /* 0x0000000e00177305 */ /* 0x000822000020f000 */
[-CC-:B-1----:R-:W-:Y:S02]  /*56f0*/  SHF.R.U64 R6, R20, R16.reuse, R5.reuse ;  /* 0x0000001014067219 */ /* 0x182fe40000001205 */
[----:B------:R-:W-:-:S04]  /*5700*/  SHF.R.U32.HI R5, RZ, R16, R5 ;  /* 0x00000010ff057219 */ /* 0x000fc80000011605 */
[----:B------:R-:W1:Y:S01]  /*5710*/  LDC R31, c[0x0][0x648] ;  /* 0x00019200ff1f7b82 */ /* 0x000e620000000800 */
[-CC-:B--2---:R-:W-:Y:S02]  /*5720*/  SHF.R.U64 R24, R6, R30.reuse, R5.reuse ;  /* 0x0000001e06187219 */ /* 0x184fe40000001205 */
[-C--:B------:R-:W-:Y:S02]  /*5730*/  SHF.L.U32 R15, R15, R30.reuse, RZ ;  /* 0x0000001e0f0f7219 */ /* 0x080fe400000006ff */
[-C--:B------:R-:W-:Y:S01]  /*5740*/  SHF.R.U32.HI R5, RZ, R30.reuse, R5 ;  /* 0x0000001eff057219 */ /* 0x080fe20000011605 */
[----:B------:R-:W-:Y:S01]  /*5750*/  IMAD.MOV.U32 R4, RZ, RZ, R24 ;  /* 0x000000ffff047224 */ /* 0x000fe200078e0018 */
[----:B------:R-:W-:Y:S01]  /*5760*/  SHF.L.U32 R30, R17, R30, RZ ;  /* 0x0000001e111e7219 */ /* 0x000fe200000006ff */
[----:B------:R-:W2:Y:S01]  /*5770*/  LDC R34, c[0x0][0x638] ;  /* 0x00018e00ff227b82 */ /* 0x000ea20000000800 */
[----:B------:R-:W-:-:S07]  /*5780*/  LOP3.LUT R29, RZ, R15, RZ, 0x33, !PT ;  /* 0x0000000fff1d7212 */ /* 0x000fce00078e33ff */
[----:B------:R-:W0:Y:S01]  /*5790*/  LDC R35, c[0x0][0x610] ;  /* 0x00018400ff237b82 */ /* 0x000e220000000800 */
        /* <DEDUP_REMOVED lines=11> */
.L_x_104:
[----:B-1----:R-:W-:Y:S01]  /*5850*/  SHF.R.U64 R4, R4, R31, R5 ;  /* 0x0000001f04047219 */ /* 0x002fe20000001205 */
[----:B0-----:R-:W-:Y:S01]  /*5860*/  VIADD R17, R26, 0xffffffff ;  /* 0xffffffff1a117836 */ /* 0x001fe20000000000 */
[----:B------:R-:W-:Y:S01]  /*5870*/  LOP3.LUT R15, R6, R29, RZ, 0xc0, !PT ;  /* 0x0000001d060f7212 */ /* 0x000fe200078ec0ff */
[----:B------:R-:W-:Y:S02]  /*5880*/  IMAD.MOV R23, RZ, RZ, -R23 ;  /* 0x000000ffff177224 */ /* 0x000fe400078e0a17 */
[----:B------:R-:W-:Y:S02]  /*5890*/  IMAD.MOV R5, RZ, RZ, -R4 ;  /* 0x000000ffff057224 */ /* 0x000fe400078e0a04 */
[----:B------:R-:W-:Y:S01]  /*58a0*/  IMAD R6, R30, R4, R15 ;  /* 0x000000041e067224 */ /* 0x000fe200078e020f */
[----:B------:R-:W-:Y:S01]  /*58b0*/  LOP3.LUT R15, R20, R17, RZ, 0xc0, !PT ;  /* 0x00000011140f7212 */ /* 0x000fe200078ec0ff */
[----:B---3--:R-:W-:Y:S02]  /*58c0*/  @P4 IMAD R27, R25, R23, R28 ;  /* 0x00000017191b4224 */ /* 0x008fe400078e021c */
[----:B--2---:R-:W-:-:S02]  /*58d0*/  IMAD R4, R5, R34, R24 ;  /* 0x0000002205047224 */ /* 0x004fc400078e0218 */
[----:B------:R-:W-:Y:S02]  /*58e0*/  IMAD R6, R6, R35, R27 ;  /* 0x0000002306067224 */ /* 0x000fe400078e021b */
[----:B------:R-:W-:Y:S02]  /*58f0*/  IMAD R5, R4, R26, R15 ;  /* 0x0000001a04057224 */ /* 0x000fe400078e020f */
[----:B------:R-:W-:-:S03]  /*5900*/  IMAD.MOV.U32 R14, RZ, RZ, 0x1 ;  /* 0x00000001ff0e7424 */ /* 0x000fc600078e00ff */
[----:B------:R-:W-:Y:S02]  /*5910*/  SEL R4, R5, R6, !P4 ;  /* 0x0000000605047207 */ /* 0x000fe40006000000 */
[----:B------:R-:W-:Y:S01]  /*5920*/  SEL R6, R6, R5, !P4 ;  /* 0x0000000506067207 */ /* 0x000fe20006000000 */
[----:B------:R-:W-:-:S07]  /*5930*/  IMAD.MOV.U32 R5, RZ, RZ, R22 ;  /* 0x000000ffff057224 */ /* 0x000fce00078e0016 */
.L_x_102:
[----:B------:R-:W-:Y:S02]  /*5940*/  LOP3.LUT P0, RZ, R14, 0xff, RZ, 0xc0, !PT ;  /* 0x000000ff0eff7812 */ /* 0x000fe4000780c0ff */
[----:B------:R-:W-:-:S11]  /*5950*/  LOP3.LUT R87, R87, 0x1, RZ, 0x3c, !PT ;  /* 0x0000000157577812 */ /* 0x000fd600078e3cff */
[----:B------:R-:W-:Y:S05]  /*5960*/  @P0 BRA `(.L_x_105) ;  /* 0xffffffb800dc0947 */ /* 0x000fea000383ffff */
[----:B------:R-:W-:Y:S05]  /*5970*/  EXIT ;  /* 0x000000000000794d */ /* 0x000fea0003800000 */
.L_x_13:
[----:B------:R-:W-:-:S08]  /*5980*/  ISETP.NE.AND P0, PT, R20, RZ, PT ;  /* 0x000000ff1400720c */ /* 0x000fd00003f05270 */
[----:B-----5:R-:W0:-:S00]  /*5990*/  USETMAXREG.DEALLOC.CTAPOOL 0x28 ;  /* 0x00000028000079c8 */ /* 0x020e0000080e0500 */
[----:B------:R-:W-:Y:S05]  /*59a0*/  @P0 EXIT ;  /* 0x000000000000094d */ /* 0x000fea0003800000 */
[----:B0-----:R-:W-:Y:S01]  /*59b0*/  LOP3.LUT P0, RZ, R16, 0xff, RZ, 0xc0, !PT ;  /* 0x000000ff10ff7812 */ /* 0x001fe2000780c0ff */
[----:B------:R-:W-:Y:S02]  /*59c0*/  IMAD.MOV.U32 R12, RZ, RZ, 0x1 ;  /* 0x00000001ff0c7424 */ /* 0x000fe400078e00ff */
[----:B------:R-:W-:-:S10]  /*59d0*/  IMAD.MOV.U32 R15, RZ, RZ, RZ ;  /* 0x000000ffff0f7224 */ /* 0x000fd400078e00ff */
[----:B------:R-:W-:Y:S05]  /*59e0*/  @!P0 BRA `(.L_x_106) ;  /* 0x0000000c00388947 */ /* 0x000fea0003800000 */
[----:B------:R-:W-:Y:S01]  /*59f0*/  LOP3.LUT P0, RZ, R11, 0x1f, RZ, 0xc0, !PT ;  /* 0x0000001f0bff7812 */ /* 0x000fe2000780c0ff */
[----:B------:R-:W-:Y:S01]  /*5a00*/  ULDC UR5, c[0x0][0x658] ;  /* 0x0001960000057ab9 */ /* 0x000fe20000000800 */
[----:B------:R-:W-:Y:S01]  /*5a10*/  UMOV UR6, 0xffffffff ;  /* 0xffffffff00067882 */ /* 0x000fe20000000000 */
[----:B------:R-:W-:Y:S01]  /*5a20*/  BSSY B0, `(.L_x_106) ;  /* 0x00000ca000007945 */ /* 0x000fe20003800000 */
[----:B------:R-:W-:Y:S01]  /*5a30*/  USHF.L.U32 UR6, UR6, UR5, URZ ;  /* 0x0000000506067299 */ /* 0x000fe2000800063f */
[C---:B------:R-:W-:Y:S01]  /*5a40*/  ISETP.NE.AND P2, PT, R10.reuse, RZ, PT ;  /* 0x000000ff0a00720c */ /* 0x040fe20003f45270 */
[----:B------:R-:W-:Y:S01]  /*5a50*/  UMOV UR7, 0x1 ;  /* 0x0000000100077882 */ /* 0x000fe20000000000 */
[----:B------:R-:W-:Y:S01]  /*5a60*/  ISETP.NE.OR P0, PT, R10, RZ, !P0 ;  /* 0x000000ff0a00720c */ /* 0x000fe20004705670 */
[----:B------:R-:W-:Y:S01]  /*5a70*/  IMAD.MOV.U32 R14, RZ, RZ, 0x1 ;  /* 0x00000001ff0e7424 */ /* 0x000fe200078e00ff */
[----:B------:R-:W-:Y:S01]  /*5a80*/  LOP3.LUT R13, R7, 0x2, RZ, 0xfc, !PT ;  /* 0x00000002070d7812 */ /* 0x000fe200078efcff */
[----:B------:R-:W-:Y:S01]  /*5a90*/  IMAD.MOV.U32 R12, RZ, RZ, 0x1 ;  /* 0x00000001ff0c7424 */ /* 0x000fe200078e00ff */
[----:B------:R-:W-:Y:S01]  /*5aa0*/  ULDC UR4, c[0x0][0x600] ;  /* 0x0001800000047ab9 */ /* 0x000fe20000000800 */
[----:B------:R-:W-:Y:S01]  /*5ab0*/  IMAD.MOV.U32 R15, RZ, RZ, RZ ;  /* 0x000000ffff0f7224 */ /* 0x000fe200078e00ff */
[----:B------:R-:W-:-:S02]  /*5ac0*/  USHF.L.U32 UR21, UR7, UR5, URZ ;  /* 0x0000000507157299 */ /* 0x000fc4000800063f */
[----:B------:R-:W-:Y:S02]  /*5ad0*/  UIADD3 UR29, UR13, 0x1, URZ ;  /* 0x000000010d1d7890 */ /* 0x000fe4000fffe03f */
[----:B------:R-:W-:Y:S02]  /*5ae0*/  UIADD3 UR4, UR4, -0x1, URZ ;  /* 0xffffffff04047890 */ /* 0x000fe4000fffe03f */
[----:B------:R-:W-:Y:S01]  /*5af0*/  ULOP3.LUT UR5, URZ, UR6, URZ, 0x33, !UPT ;  /* 0x000000063f057292 */ /* 0x000fe2000f8e333f */
[----:B------:R-:W-:-:S11]  /*5b00*/  ULDC.64 UR22, c[0x0][0x198] ;  /* 0x0000660000167ab9 */ /* 0x000fd60000000a00 */
.L_x_118:
[----:B------:R-:W-:-:S03]  /*5b10*/  UMOV UR6, 0xffffffff ;  /* 0xffffffff00067882 */ /* 0x000fc60000000000 */
[----:B------:R-:W-:Y:S05]  /*5b20*/  BRA.DIV UR6, `(.L_x_107) ;  /* 0x0000001206747947 */ /* 0x000fea000b800000 */
[----:B------:R-:W-:-:S13]  /*5b30*/  ELECT P1, URZ, PT ;  /* 0x00000000003f782f */ /* 0x000fda0003820000 */
.L_x_134:
[----:B------:R-:W0:Y:S01]  /*5b40*/  LDC R10, c[0x0][0x28c] ;  /* 0x0000a300ff0a7b82 */ /* 0x000e220000000800 */
[----:B------:R-:W-:Y:S01]  /*5b50*/  BSSY B1, `(.L_x_108) ;  /* 0x0000041000017945 */ /* 0x000fe20003800000 */
[----:B0-----:R-:W-:-:S13]  /*5b60*/  ISETP.LT.OR P1, PT, R10, 0x1, !P1 ;  /* 0x000000010a00780c */ /* 0x001fda0004f21670 */
[----:B------:R-:W-:Y:S05]  /*5b70*/  @P1 BRA `(.L_x_109) ;  /* 0x0000000000f81947 */ /* 0x000fea0003800000 */
[----:B------:R-:W-:Y:S02]  /*5b80*/  IMAD.SHL.U32 R16, R6, 0x40, RZ ;  /* 0x0000004006107824 */ /* 0x000fe400078e00ff */
[----:B------:R-:W-:Y:S02]  /*5b90*/  IMAD.SHL.U32 R17, R4, 0x40, RZ ;  /* 0x0000004004117824 */ /* 0x000fe400078e00ff */
[----:B------:R-:W-:Y:S02]  /*5ba0*/  IMAD.MOV.U32 R18, RZ, RZ, RZ ;  /* 0x000000ffff127224 */ /* 0x000fe400078e00ff */
[----:B------:R-:W-:Y:S02]  /*5bb0*/  IMAD.U32 R20, RZ, RZ, UR29 ;  /* 0x0000001dff147e24 */ /* 0x000fe4000f8e00ff */
[----:B------:R-:W-:Y:S02]  /*5bc0*/  IMAD.MOV.U32 R4, RZ, RZ, R12 ;  /* 0x000000ffff047224 */ /* 0x000fe400078e000c */
[----:B------:R-:W-:-:S07]  /*5bd0*/  IMAD.MOV.U32 R6, RZ, RZ, R15 ;  /* 0x000000ffff067224 */ /* 0x000fce00078e000f */
.L_x_113:
[----:B------:R-:W0:Y:S01]  /*5be0*/  S2R R11, SR_CgaCtaId ;  /* 0x00000000000b7919 */ /* 0x000e220000008800 */
[----:B------:R-:W-:-:S04]  /*5bf0*/  MOV R10, 0x400 ;  /* 0x00000400000a7802 */ /* 0x000fc80000000f00 */
[----:B0-----:R-:W-:Y:S02]  /*5c00*/  LEA R21, R11, R10, 0x18 ;  /* 0x0000000a0b157211 */ /* 0x001fe400078ec0ff */
[----:B------:R-:W-:Y:S01]  /*5c10*/  SHF.L.U32 R10, R4, 0x1f, RZ ;  /* 0x0000001f040a7819 */ /* 0x000fe200000006ff */
[----:B------:R-:W0:Y:S02]  /*5c20*/  @!P2 LDC R11, c[0x0][0x500] ;  /* 0x00014000ff0bab82 */ /* 0x000e240000000800 */
[----:B------:R-:W-:-:S04]  /*5c30*/  IMAD R19, R6, 0x8, R21 ;  /* 0x0000000806137824 */ /* 0x000fc800078e0215 */
[----:B------:R-:W1:Y:S02]  /*5c40*/  SYNCS.PHASECHK.TRANS64.TRYWAIT P1, [R19+URZ+0x38], R10 ;  /* 0x0000380a130075a7 */ /* 0x000e64000802017f */
[----:B-1----:R-:W-:Y:S05]  /*5c50*/  @!P1 BRA `(.L_x_110) ;  /* 0x0000001000489947 */ /* 0x002fea0003800000 */
.L_x_135:
[----:B-1----:R-:W-:Y:S01]  /*5c60*/  PRMT R10, R13, 0x9910, RZ ;  /* 0x000099100d0a7816 */ /* 0x002fe200000000ff */
[----:B0-----:R0:W-:Y:S03]  /*5c70*/  @!P2 SYNCS.ARRIVE.TRANS64 RZ, [R19+URZ], R11 ;  /* 0x0000000b13ffa9a7 */ /* 0x0011e6000800003f */
[----:B------:R-:W-:-:S13]  /*5c80*/  ISETP.NE.AND P1, PT, R10, 0x2, PT ;  /* 0x000000020a00780c */ /* 0x000fda0003f25270 */
[----:B0-----:R-:W-:Y:S05]  /*5c90*/  @P1 BRA `(.L_x_111) ;  /* 0x0000000000041947 */ /* 0x001fea0003800000 */
[----:B------:R-:W-:Y:S01]  /*5ca0*/  BPT.TRAP 0x1 ;  /* 0x000000040000795c */ /* 0x000fe20000300000 */
.L_x_111:
[----:B------:R-:W-:Y:S05]  /*5cb0*/  @P0 BRA `(.L_x_112) ;  /* 0x0000000000040947 */ /* 0x000fea0003800000 */
[----:B------:R-:W-:Y:S01]  /*5cc0*/  BPT.TRAP 0x1 ;  /* 0x000000040000795c */ /* 0x000fe20000300000 */
.L_x_112:
[----:B------:R-:W-:Y:S01]  /*5cd0*/  IMAD R21, R6, 0x4000, R21 ;  /* 0x0000400006157824 */ /* 0x000fe200078e0215 */
[----:B------:R-:W-:Y:S01]  /*5ce0*/  R2UR UR34, R18 ;  /* 0x00000000122272ca */ /* 0x000fe200000e0000 */
[----:B------:R-:W-:Y:S01]  /*5cf0*/  VIADD R20, R20, 0xffffffff ;  /* 0xffffffff14147836 */ /* 0x000fe20000000000 */
[----:B------:R-:W-:Y:S01]  /*5d00*/  R2UR UR33, R19 ;  /* 0x00000000132172ca */ /* 0x000fe200000e0000 */
[----:B------:R-:W-:Y:S01]  /*5d10*/  UIADD3 UR6, UP0, UR22, 0xf0, URZ ;  /* 0x000000f016067890 */ /* 0x000fe2000ff1e03f */
[----:B------:R-:W-:Y:S01]  /*5d20*/  R2UR UR8, R21 ;  /* 0x00000000150872ca */ /* 0x000fe200000e0000 */
[----:B------:R-:W-:Y:S01]  /*5d30*/  UIADD3 UR30, UP1, UR22, 0x1f0, URZ ;  /* 0x000001f0161e7890 */ /* 0x000fe2000ff3e03f */
[----:B------:R-:W-:Y:S01]  /*5d40*/  R2UR UR35, R16 ;  /* 0x00000000102372ca */ /* 0x000fe200000e0000 */
[----:B------:R-:W-:Y:S01]  /*5d50*/  UIADD3.X UR7, URZ, UR23, URZ, UP0, !UPT ;  /* 0x000000173f077290 */ /* 0x000fe200087fe43f */
[----:B------:R-:W-:Y:S01]  /*5d60*/  R2UR UR36, R5 ;  /* 0x00000000052472ca */ /* 0x000fe200000e0000 */
[----:B------:R-:W-:Y:S01]  /*5d70*/  UIADD3.X UR31, URZ, UR23, URZ, UP1, !UPT ;  /* 0x000000173f1f7290 */ /* 0x000fe20008ffe43f */
[----:B------:R-:W-:Y:S01]  /*5d80*/  R2UR UR19, R17 ;  /* 0x00000000111372ca */ /* 0x000fe200000e0000 */
[----:B------:R-:W-:Y:S01]  /*5d90*/  VIADD R6, R6, 0x1 ;  /* 0x0000000106067836 */ /* 0x000fe20000000000 */
[----:B------:R-:W-:Y:S01]  /*5da0*/  ISETP.GT.AND P3, PT, R20, 0x1, PT ;  /* 0x000000011400780c */ /* 0x000fe20003f64270 */
[----:B------:R-:W-:Y:S01]  /*5db0*/  UIADD3 UR26, UR34, 0x80, URZ ;  /* 0x00000080221a7890 */ /* 0x000fe2000fffe03f */
[----:B------:R-:W-:Y:S01]  /*5dc0*/  VIADD R18, R18, 0x100 ;  /* 0x0000010012127836 */ /* 0x000fe20000000000 */
[----:B------:R-:W-:Y:S01]  /*5dd0*/  UMOV UR14, 0x0 ;  /* 0x00000000000e7882 */ /* 0x000fe20000000000 */
[----:B------:R-:W-:Y:S01]  /*5de0*/  UMOV UR15, 0x10000000 ;  /* 0x10000000000f7882 */ /* 0x000fe20000000000 */
[----:B------:R-:W-:Y:S01]  /*5df0*/  UIADD3 UR32, UR8, 0x180, URZ ;  /* 0x0000018008207890 */ /* 0x000fe2000fffe03f */
[----:B------:R-:W-:Y:S01]  /*5e00*/  ISETP.NE.AND P1, PT, R6, 0x7, PT ;  /* 0x000000070600780c */ /* 0x000fe20003f25270 */
[----:B------:R-:W-:-:S02]  /*5e10*/  UIADD3 UR24, UR8, 0x2180, URZ ;  /* 0x0000218008187890 */ /* 0x000fc4000fffe03f */
[----:B------:R-:W-:Y:S01]  /*5e20*/  UIADD3 UR16, UR8, 0x1c180, URZ ;  /* 0x0001c18008107890 */ /* 0x000fe2000fffe03f */
[----:B------:R-:W-:Y:S01]  /*5e30*/  SEL R11, RZ, 0x1, P1 ;  /* 0x00000001ff0b7807 */ /* 0x000fe20000800000 */
[----:B------:R-:W-:Y:S01]  /*5e40*/  UIADD3 UR8, UR8, 0x1e180, URZ ;  /* 0x0001e18008087890 */ /* 0x000fe2000fffe03f */
[----:B------:R-:W-:Y:S01]  /*5e50*/  SEL R6, R6, RZ, P1 ;  /* 0x000000ff06067207 */ /* 0x000fe20000800000 */
[----:B------:R-:W-:Y:S01]  /*5e60*/  UMOV UR25, UR33 ;  /* 0x0000002100197c82 */ /* 0x000fe20008000000 */
[----:B------:R-:W-:Y:S01]  /*5e70*/  UMOV UR27, UR35 ;  /* 0x00000023001b7c82 */ /* 0x000fe20008000000 */
[----:B------:R-:W-:Y:S01]  /*5e80*/  UMOV UR28, UR36 ;  /* 0x00000024001c7c82 */ /* 0x000fe20008000000 */
[----:B------:R-:W-:Y:S01]  /*5e90*/  UMOV UR17, UR33 ;  /* 0x0000002100117c82 */ /* 0x000fe20008000000 */
[----:B------:R-:W-:Y:S01]  /*5ea0*/  UMOV UR18, UR34 ;  /* 0x0000002200127c82 */ /* 0x000fe20008000000 */
[----:B------:R-:W-:Y:S01]  /*5eb0*/  UMOV UR20, UR36 ;  /* 0x0000002400147c82 */ /* 0x000fe20008000000 */
[----:B------:R0:W-:Y:S01]  /*5ec0*/  UTMALDG.3D [UR32], [UR6], desc[UR14] ;  /* 0x00000e20060075b4 */ /* 0x0001e20008011000 */
[----:B------:R-:W-:Y:S01]  /*5ed0*/  UMOV UR9, UR33 ;  /* 0x0000002100097c82 */ /* 0x000fe20008000000 */
[----:B------:R-:W-:Y:S01]  /*5ee0*/  UMOV UR11, UR19 ;  /* 0x00000013000b7c82 */ /* 0x000fe20008000000 */
[----:B------:R-:W-:Y:S01]  /*5ef0*/  UMOV UR12, UR36 ;  /* 0x00000024000c7c82 */ /* 0x000fe20008000000 */
[----:B------:R-:W-:Y:S01]  /*5f00*/  UMOV UR10, UR26 ;  /* 0x0000001a000a7c82 */ /* 0x000fe20008000000 */
[----:B------:R-:W-:Y:S01]  /*5f10*/  LOP3.LUT R4, R4, R11, RZ, 0x3c, !PT ;  /* 0x0000000b04047212 */ /* 0x000fe200078e3cff */
[----:B------:R0:W-:Y:S01]  /*5f20*/  UTMALDG.3D [UR24], [UR6], desc[UR14] ;  /* 0x00000e18060075b4 */ /* 0x0001e20008011000 */
[----:B------:R0:W-:Y:S01]  /*5f30*/  UTMALDG.3D [UR16], [UR30], desc[UR14] ;  /* 0x00000e101e0075b4 */ /* 0x0001e20008011000 */
[----:B------:R0:W-:Y:S02]  /*5f40*/  UTMALDG.3D [UR8], [UR30], desc[UR14] ;  /* 0x00000e081e0075b4 */ /* 0x0001e40008011000 */
[----:B0-----:R-:W-:Y:S05]  /*5f50*/  @P3 BRA `(.L_x_113) ;  /* 0xfffffffc00203947 */ /* 0x001fea000383ffff */
.L_x_109:
[----:B------:R-:W-:Y:S05]  /*5f60*/  BSYNC B1 ;  /* 0x0000000000017941 */ /* 0x000fea0003800000 */
.L_x_108:
[----:B------:R-:W-:Y:S01]  /*5f70*/  LOP3.LUT P5, RZ, R14, 0xff, RZ, 0xc0, !PT ;  /* 0x000000ff0eff7812 */ /* 0x000fe200078ac0ff */
[----:B------:R-:W-:Y:S01]  /*5f80*/  VIADD R6, R15, UR13 ;  /* 0x0000000d0f067c36 */ /* 0x000fe20008000000 */
[----:B------:R-:W-:Y:S02]  /*5f90*/  UISETP.GE.U32.AND UP0, UPT, UR13, 0x7, UPT ;  /* 0x000000070d00788c */ /* 0x000fe4000bf06070 */
[----:B------:R-:W-:Y:S01]  /*5fa0*/  IMAD.U32 R14, RZ, RZ, UR13 ;  /* 0x0000000dff0e7e24 */ /* 0x000fe2000f8e00ff */
[----:B------:R-:W-:Y:S01]  /*5fb0*/  ULDC.64 UR6, c[0x0][0x650] ;  /* 0x0001940000067ab9 */ /* 0x000fe20000000a00 */
[C---:B------:R-:W-:Y:S01]  /*5fc0*/  IMAD.WIDE.U32 R4, R6.reuse, 0x24924925, RZ ;  /* 0x2492492506047825 */ /* 0x040fe200078e00ff */
[C---:B------:R-:W-:Y:S01]  /*5fd0*/  ISETP.GT.U32.AND P1, PT, R6.reuse, 0x6, PT ;  /* 0x000000060600780c */ /* 0x040fe20003f24070 */
[----:B------:R-:W-:Y:S01]  /*5fe0*/  BSSY B1, `(.L_x_114) ;  /* 0x000006b000017945 */ /* 0x000fe20003800000 */
[----:B------:R-:W-:Y:S01]  /*5ff0*/  PLOP3.LUT P3, PT, PT, PT, UP0, 0x80, 0x0 ;  /* 0x000000000000781c */ /* 0x000fe20003f6f008 */
[----:B------:R-:W-:Y:S01]  /*6000*/  IMAD.IADD R4, R6, 0x1, -R5 ;  /* 0x0000000106047824 */ /* 0x000fe200078e0a05 */
[----:B------:R-:W-:-:S02]  /*6010*/  ISETP.LT.U32.AND P1, PT, R14, 0x7, P1 ;  /* 0x000000070e00780c */ /* 0x000fc40000f21070 */
[----:B------:R-:W-:Y:S01]  /*6020*/  PRMT R14, RZ, 0x7610, R14 ;  /* 0x00007610ff0e7816 */ /* 0x000fe2000000000e */
[----:B------:R-:W0:Y:S01]  /*6030*/  @P5 S2R R11, SR_CgaCtaId ;  /* 0x00000000000b5919 */ /* 0x000e220000008800 */
[----:B------:R-:W-:Y:S02]  /*6040*/  @P5 MOV R10, 0x400 ;  /* 0x00000400000a5802 */ /* 0x000fe40000000f00 */
[----:B------:R-:W-:Y:S01]  /*6050*/  LEA.HI R4, R4, R5, RZ, 0x1f ;  /* 0x0000000504047211 */ /* 0x000fe200078ff8ff */
[----:B------:R-:W-:-:S03]  /*6060*/  IMAD.MOV.U32 R5, RZ, RZ, -0x1 ;  /* 0xffffffffff057424 */ /* 0x000fc600078e00ff */
[----:B------:R-:W-:Y:S01]  /*6070*/  SHF.R.U32.HI R15, RZ, 0x2, R4 ;  /* 0x00000002ff0f7819 */ /* 0x000fe20000011604 */
[----:B------:R-:W-:Y:S01]  /*6080*/  IMAD.MOV.U32 R4, RZ, RZ, -0x1 ;  /* 0xffffffffff047424 */ /* 0x000fe200078e00ff */
[----:B0-----:R-:W-:Y:S02]  /*6090*/  @P5 LEA R10, R11, R10, 0x18 ;  /* 0x0000000a0b0a5211 */ /* 0x001fe400078ec0ff */
[----:B------:R-:W-:Y:S02]  /*60a0*/  SEL R11, RZ, 0x1, !P1 ;  /* 0x00000001ff0b7807 */ /* 0x000fe40004800000 */
[----:B------:R-:W-:Y:S01]  /*60b0*/  IADD3 R2, P1, R2, R8, RZ ;  /* 0x0000000802027210 */ /* 0x000fe20007f3e0ff */
[----:B------:R0:W-:Y:S01]  /*60c0*/  @P5 SYNCS.ARRIVE.TRANS64.A1T0 RZ, [R10+URZ+0xa8], RZ ;  /* 0x0000a8ff0aff59a7 */ /* 0x0001e2000810003f */
[----:B------:R-:W-:-:S03]  /*60d0*/  LOP3.LUT R12, R12, R11, RZ, 0x3c, !PT ;  /* 0x0000000b0c0c7212 */ /* 0x000fc600078e3cff */
[----:B------:R-:W-:Y:S01]  /*60e0*/  IMAD.X R3, R3, 0x1, R0, P1 ;  /* 0x0000000103037824 */ /* 0x000fe200008e0600 */
[----:B------:R-:W-:Y:S02]  /*60f0*/  ISETP.GE.U32.AND P1, PT, R2, UR6, PT ;  /* 0x0000000602007c0c */ /* 0x000fe4000bf26070 */
[----:B------:R-:W-:Y:S01]  /*6100*/  @P3 LOP3.LUT R12, R12, 0x1, R15, 0x78, !PT ;  /* 0x000000010c0c3812 */ /* 0x000fe200078e780f */
[----:B------:R-:W-:Y:S01]  /*6110*/  IMAD R15, R15, -0x7, R6 ;  /* 0xfffffff90f0f7824 */ /* 0x000fe200078e0206 */
[----:B------:R-:W-:Y:S01]  /*6120*/  ISETP.GE.U32.AND.EX P1, PT, R3, UR7, PT, P1 ;  /* 0x0000000703007c0c */ /* 0x000fe2000bf26110 */
[----:B------:R-:W-:Y:S01]  /*6130*/  IMAD.MOV.U32 R6, RZ, RZ, -0x1 ;  /* 0xffffffffff067424 */ /* 0x000fe200078e00ff */
[----:B0-----:R-:W-:-:S11]  /*6140*/  PRMT R10, RZ, 0x7610, R10 ;  /* 0x00007610ff0a7816 */ /* 0x001fd6000000000a */
[----:B------:R-:W-:Y:S05]  /*6150*/  @P1 BRA `(.L_x_115) ;  /* 0x00000004004c1947 */ /* 0x000fea0003800000 */
[----:B------:R-:W0:Y:S01]  /*6160*/  S2R R17, SR_CTAID.X ;  /* 0x0000000000117919 */ /* 0x000e220000002500 */
[----:B------:R-:W-:Y:S01]  /*6170*/  ULDC.64 UR6, c[0x0][0x628] ;  /* 0x00018a0000067ab9 */ /* 0x000fe20000000a00 */
[----:B------:R-:W1:Y:S01]  /*6180*/  LDC R18, c[0x0][0x144] ;  /* 0x00005100ff127b82 */ /* 0x000e620000000800 */
[----:B------:R-:W-:Y:S01]  /*6190*/  ISETP.NE.U32.AND P1, PT, RZ, UR6, PT ;  /* 0x00000006ff007c0c */ /* 0x000fe2000bf25070 */
[----:B------:R-:W2:Y:S01]  /*61a0*/  S2R R6, SR_CTAID.Y ;  /* 0x0000000000067919 */ /* 0x000ea20000002600 */
[----:B------:R-:W-:Y:S01]  /*61b0*/  ULDC UR8, c[0x0][0x150] ;  /* 0x0000540000087ab9 */ /* 0x000fe20000000800 */
[----:B------:R-:W-:Y:S01]  /*61c0*/  ULDC UR9, c[0x0][0x630] ;  /* 0x00018c0000097ab9 */ /* 0x000fe20000000800 */
[----:B------:R-:W-:Y:S01]  /*61d0*/  ISETP.NE.AND.EX P1, PT, RZ, UR7, PT, P1 ;  /* 0x00000007ff007c0c */ /* 0x000fe2000bf25310 */
[----:B------:R-:W-:Y:S01]  /*61e0*/  IMAD.MOV.U32 R4, RZ, RZ, R2 ;  /* 0x000000ffff047224 */ /* 0x000fe200078e0002 */
[----:B0-----:R-:W-:-:S05]  /*61f0*/  I2FP.F32.U32 R5, R17 ;  /* 0x0000001100057245 */ /* 0x001fca0000201000 */
[----:B------:R-:W-:Y:S01]  /*6200*/  FMUL R20, R5, UR8 ;  /* 0x0000000805147c20 */ /* 0x000fe20008400000 */
[----:B------:R-:W-:-:S05]  /*6210*/  IMAD.MOV.U32 R5, RZ, RZ, R3 ;  /* 0x000000ffff057224 */ /* 0x000fca00078e0003 */
[----:B--2---:R-:W-:Y:S05]  /*6220*/  @!P1 BRA `(.L_x_116) ;  /* 0x0000000000289947 */ /* 0x004fea0003800000 */
[----:B------:R-:W-:Y:S02]  /*6230*/  ULDC UR8, c[0x0][0x634] ;  /* 0x00018d0000087ab9 */ /* 0x000fe40000000800 */
[----:B------:R-:W-:-:S05]  /*6240*/  IADD3 R5, P1, R2, UR8, RZ ;  /* 0x0000000802057c10 */ /* 0x000fca000ff3e0ff */
[----:B------:R-:W-:-:S04]  /*6250*/  IMAD.X R19, RZ, RZ, R3, P1 ;  /* 0x000000ffff137224 */ /* 0x000fc800008e0603 */
[----:B------:R-:W-:-:S04]  /*6260*/  IMAD.WIDE.U32 R10, R19, UR6, RZ ;  /* 0x00000006130a7c25 */ /* 0x000fc8000f8e00ff */
[----:B------:R-:W-:-:S04]  /*6270*/  IMAD.WIDE.U32 R10, P1, R5, UR7, R10 ;  /* 0x00000007050a7c25 */ /* 0x000fc8000f82000a */
[----:B------:R-:W-:-:S04]  /*6280*/  IMAD.WIDE.U32 R4, R5, UR6, RZ ;  /* 0x0000000605047c25 */ /* 0x000fc8000f8e00ff */
[----:B------:R-:W-:Y:S01]  /*6290*/  IMAD.MOV.U32 R4, RZ, RZ, R11 ;  /* 0x000000ffff047224 */ /* 0x000fe200078e000b */
[----:B------:R-:W-:Y:S01]  /*62a0*/  IADD3 RZ, P3, R5, R10, RZ ;  /* 0x0000000a05ff7210 */ /* 0x000fe20007f7e0ff */
[----:B------:R-:W-:-:S04]  /*62b0*/  IMAD.X R5, RZ, RZ, RZ, P1 ;  /* 0x000000ffff057224 */ /* 0x000fc800008e06ff */
[----:B------:R-:W-:-:S08]  /*62c0*/  IMAD.WIDE.U32.X R4, R19, UR7, R4, P3 ;  /* 0x0000000713047c25 */ /* 0x000fd000098e0404 */
.L_x_116:
[--C-:B------:R-:W-:Y:S01]  /*62d0*/  SHF.R.U64 R16, R4, UR9, R5.reuse ;  /* 0x0000000904107c19 */ /* 0x100fe20008001205 */
[----:B------:R-:W0:Y:S01]  /*62e0*/  F2I.U32.TRUNC.NTZ R20, R20 ;  /* 0x0000001400147305 */ /* 0x000e22000020f000 */
[----:B------:R-:W-:Y:S01]  /*62f0*/  SHF.R.U32.HI R4, RZ, UR9, R5 ;  /* 0x00000009ff047c19 */ /* 0x000fe20008011605 */
[----:B------:R-:W-:Y:S01]  /*6300*/  ULDC.64 UR6, c[0x0][0x620] ;  /* 0x0001880000067ab9 */ /* 0x000fe20000000a00 */
[----:B------:R-:W-:Y:S01]  /*6310*/  IADD3 R11, P1, RZ, -R16, RZ ;  /* 0x80000010ff0b7210 */ /* 0x000fe20007f3e0ff */
[----:B------:R-:W-:Y:S01]  /*6320*/  ULDC.64 UR8, c[0x0][0x640] ;  /* 0x0001900000087ab9 */ /* 0x000fe20000000a00 */
[----:B------:R-:W2:Y:S03]  /*6330*/  LDC R21, c[0x0][0x148] ;  /* 0x00005200ff157b82 */ /* 0x000ea60000000800 */
[----:B------:R-:W-:Y:S01]  /*6340*/  IMAD.X R4, RZ, RZ, ~R4, P1 ;  /* 0x000000ffff047224 */ /* 0x000fe200008e0e04 */
[----:B------:R-:W-:-:S03]  /*6350*/  ISETP.NE.U32.AND P1, PT, RZ, UR8, PT ;  /* 0x00000008ff007c0c */ /* 0x000fc6000bf25070 */
[----:B------:R-:W-:Y:S01]  /*6360*/  IMAD R10, R4, UR6, RZ ;  /* 0x00000006040a7c24 */ /* 0x000fe2000f8e02ff */
[----:B------:R-:W-:Y:S01]  /*6370*/  ISETP.NE.AND.EX P1, PT, RZ, UR9, PT, P1 ;  /* 0x00000009ff007c0c */ /* 0x000fe2000bf25310 */
[----:B------:R-:W-:Y:S01]  /*6380*/  IMAD.WIDE.U32 R4, R11, UR6, R2 ;  /* 0x000000060b047c25 */ /* 0x000fe2000f8e0002 */
[----:B------:R-:W-:-:S03]  /*6390*/  ULDC UR6, c[0x0][0x618] ;  /* 0x0001860000067ab9 */ /* 0x000fc60000000800 */
[----:B------:R-:W-:Y:S01]  /*63a0*/  IMAD R11, R11, UR7, R10 ;  /* 0x000000070b0b7c24 */ /* 0x000fe2000f8e020a */
[----:B------:R-:W-:Y:S01]  /*63b0*/  ULDC UR7, c[0x0][0x154] ;  /* 0x0000550000077ab9 */ /* 0x000fe20000000800 */
[----:B0-----:R-:W-:Y:S02]  /*63c0*/  IMAD.MOV R10, RZ, RZ, -R20 ;  /* 0x000000ffff0a7224 */ /* 0x001fe400078e0a14 */
[----:B------:R-:W-:Y:S02]  /*63d0*/  IMAD.IADD R5, R5, 0x1, R11 ;  /* 0x0000000105057824 */ /* 0x000fe400078e020b */
[----:B-1----:R-:W-:Y:S01]  /*63e0*/  IMAD R17, R18, R10, R17 ;  /* 0x0000000a12117224 */ /* 0x002fe200078e0211 */
[----:B------:R-:W-:Y:S02]  /*63f0*/  I2FP.F32.U32 R10, R6 ;  /* 0x00000006000a7245 */ /* 0x000fe40000201000 */
[--C-:B------:R-:W-:Y:S02]  /*6400*/  SHF.R.U64 R18, R4, UR6, R5.reuse ;  /* 0x0000000604127c19 */ /* 0x100fe40008001205 */
[----:B------:R-:W-:Y:S01]  /*6410*/  SHF.R.U32.HI R5, RZ, UR6, R5 ;  /* 0x00000006ff057c19 */ /* 0x000fe20008011605 */
[----:B------:R-:W-:Y:S01]  /*6420*/  FMUL R10, R10, UR7 ;  /* 0x000000070a0a7c20 */ /* 0x000fe20008400000 */
[----:B------:R-:W-:-:S02]  /*6430*/  ULDC UR6, c[0x0][0x608] ;  /* 0x0001820000067ab9 */ /* 0x000fc40000000800 */
[--C-:B------:R-:W-:Y:S01]  /*6440*/  SHF.R.U64 R20, R18, UR6, R5.reuse ;  /* 0x0000000612147c19 */ /* 0x100fe20008001205 */
[----:B------:R0:W1:Y:S01]  /*6450*/  F2I.U32.TRUNC.NTZ R22, R10 ;  /* 0x0000000a00167305 */ /* 0x000062000020f000 */
[----:B------:R-:W-:Y:S01]  /*6460*/  SHF.R.U32.HI R5, RZ, UR6, R5 ;  /* 0x00000006ff057c19 */ /* 0x000fe20008011605 */
[----:B------:R-:W-:-:S03]  /*6470*/  ULDC UR6, c[0x0][0x658] ;  /* 0x0001960000067ab9 */ /* 0x000fc60000000800 */
[--C-:B------:R-:W-:Y:S02]  /*6480*/  SHF.R.U64 R19, R20, UR6, R5.reuse ;  /* 0x0000000614137c19 */ /* 0x100fe40008001205 */
[----:B------:R-:W-:-:S03]  /*6490*/  SHF.R.U32.HI R23, RZ, UR6, R5 ;  /* 0x00000006ff177c19 */ /* 0x000fc60008011605 */
[----:B------:R-:W-:Y:S02]  /*64a0*/  IMAD.MOV.U32 R4, RZ, RZ, R19 ;  /* 0x000000ffff047224 */ /* 0x000fe400078e0013 */
[----:B------:R-:W-:Y:S01]  /*64b0*/  IMAD.MOV.U32 R5, RZ, RZ, R23 ;  /* 0x000000ffff057224 */ /* 0x000fe200078e0017 */
[----:B0-----:R-:W-:Y:S06]  /*64c0*/  @!P1 BRA `(.L_x_117) ;  /* 0x0000000000289947 */ /* 0x001fec0003800000 */
        /* <DEDUP_REMOVED lines=10> */
.L_x_117:
[----:B------:R-:W-:Y:S01]  /*6570*/  ULDC UR6, c[0x0][0x648] ;  /* 0x0001920000067ab9 */ /* 0x000fe20000000800 */
[----:B-1----:R-:W-:Y:S01]  /*6580*/  IMAD.MOV R22, RZ, RZ, -R22 ;  /* 0x000000ffff167224 */ /* 0x002fe200078e0a16 */
[----:B------:R-:W-:Y:S01]  /*6590*/  SHF.R.U64 R5, R4, UR6, R5 ;  /* 0x0000000604057c19 */ /* 0x000fe20008001205 */
[----:B------:R-:W-:Y:S01]  /*65a0*/  ULDC UR6, c[0x0][0x638] ;  /* 0x00018e0000067ab9 */ /* 0x000fe20000000800 */
[----:B------:R-:W-:Y:S01]  /*65b0*/  LOP3.LUT R4, R20, UR5, RZ, 0xc0, !PT ;  /* 0x0000000514047c12 */ /* 0x000fe2000f8ec0ff */
[----:B--2---:R-:W-:Y:S01]  /*65c0*/  @P4 IMAD R17, R21, R22, R6 ;  /* 0x0000001615114224 */ /* 0x004fe200078e0206 */
[----:B------:R-:W-:Y:S01]  /*65d0*/  LOP3.LUT R18, R18, UR4, RZ, 0xc0, !PT ;  /* 0x0000000412127c12 */ /* 0x000fe2000f8ec0ff */
[----:B------:R-:W-:Y:S01]  /*65e0*/  IMAD.MOV R6, RZ, RZ, -R5 ;  /* 0x000000ffff067224 */ /* 0x000fe200078e0a05 */
[----:B------:R-:W-:Y:S01]  /*65f0*/  ULDC UR7, c[0x0][0x610] ;  /* 0x0001840000077ab9 */ /* 0x000fe20000000800 */
[----:B------:R-:W-:Y:S02]  /*6600*/  IMAD R4, R5, UR21, R4 ;  /* 0x0000001505047c24 */ /* 0x000fe4000f8e0204 */
[----:B------:R-:W-:Y:S01]  /*6610*/  IMAD R19, R6, UR6, R19 ;  /* 0x0000000606137c24 */ /* 0x000fe2000f8e0213 */
[----:B------:R-:W-:Y:S01]  /*6620*/  ULDC UR6, c[0x0][0x600] ;  /* 0x0001800000067ab9 */ /* 0x000fe20000000800 */
[----:B------:R-:W-:-:S02]  /*6630*/  IMAD R17, R4, UR7, R17 ;  /* 0x0000000704117c24 */ /* 0x000fc4000f8e0211 */
[----:B------:R-:W-:Y:S02]  /*6640*/  IMAD R6, R19, UR6, R18 ;  /* 0x0000000613067c24 */ /* 0x000fe4000f8e0212 */
[----:B------:R-:W-:Y:S02]  /*6650*/  IMAD.MOV.U32 R10, RZ, RZ, 0x1 ;  /* 0x00000001ff0a7424 */ /* 0x000fe400078e00ff */
[----:B------:R-:W-:Y:S01]  /*6660*/  IMAD.MOV.U32 R5, RZ, RZ, R16 ;  /* 0x000000ffff057224 */ /* 0x000fe200078e0010 */
[----:B------:R-:W-:Y:S02]  /*6670*/  SEL R4, R6, R17, !P4 ;  /* 0x0000001106047207 */ /* 0x000fe40006000000 */
[----:B------:R-:W-:-:S07]  /*6680*/  SEL R6, R17, R6, !P4 ;  /* 0x0000000611067207 */ /* 0x000fce0006000000 */
.L_x_115:
[----:B------:R-:W-:Y:S05]  /*6690*/  BSYNC B1 ;  /* 0x0000000000017941 */ /* 0x000fea0003800000 */
.L_x_114:
[----:B------:R-:W-:-:S13]  /*66a0*/  LOP3.LUT P1, RZ, R10, 0xff, RZ, 0xc0, !PT ;  /* 0x000000ff0aff7812 */ /* 0x000fda000782c0ff */
[----:B------:R-:W-:Y:S05]  /*66b0*/  @P1 BRA `(.L_x_118) ;  /* 0xfffffff400141947 */ /* 0x000fea000383ffff */
[----:B------:R-:W-:Y:S05]  /*66c0*/  BSYNC B0 ;  /* 0x0000000000007941 */ /* 0x000fea0003800000 */
.L_x_106:
[----:B------:R-:W-:-:S03]  /*66d0*/  UMOV UR6, 0xffffffff ;  /* 0xffffffff00067882 */ /* 0x000fc60000000000 */
[----:B------:R-:W-:Y:S05]  /*66e0*/  BRA.DIV UR6, `(.L_x_119) ;  /* 0x0000000606b87947 */ /* 0x000fea000b800000 */
[----:B------:R-:W-:-:S13]  /*66f0*/  ELECT P0, URZ, PT ;  /* 0x00000000003f782f */ /* 0x000fda0003800000 */
.L_x_138:
[----:B------:R-:W-:Y:S04]  /*6700*/  BSSY B0, `(.L_x_120) ;  /* 0x0000046000007945 */ /* 0x000fe80003800000 */
[----:B------:R-:W-:Y:S05]  /*6710*/  @!P0 BRA `(.L_x_121) ;  /* 0x0000000400108947 */ /* 0x000fea0003800000 */
[----:B------:R-:W-:-:S04]  /*6720*/  LOP3.LUT R7, R7, 0x2, RZ, 0xfc, !PT ;  /* 0x0000000207077812 */ /* 0x000fc800078efcff */
[----:B------:R-:W-:-:S13]  /*6730*/  ISETP.NE.AND P0, PT, R7, 0x3, PT ;  /* 0x000000030700780c */ /* 0x000fda0003f05270 */
[----:B------:R-:W-:Y:S05]  /*6740*/  @!P0 BRA `(.L_x_122) ;  /* 0x0000000000048947 */ /* 0x000fea0003800000 */
[----:B------:R-:W-:Y:S01]  /*6750*/  BPT.TRAP 0x1 ;  /* 0x000000040000795c */ /* 0x000fe20000300000 */
.L_x_122:
[----:B------:R-:W0:Y:S01]  /*6760*/  S2R R3, SR_CgaCtaId ;  /* 0x0000000000037919 */ /* 0x000e220000008800 */
[----:B------:R-:W-:Y:S02]  /*6770*/  MOV R0, 0x400 ;  /* 0x0000040000007802 */ /* 0x000fe40000000f00 */
[----:B------:R-:W-:Y:S02]  /*6780*/  SHF.L.U32 R2, R12, 0x1f, RZ ;  /* 0x0000001f0c027819 */ /* 0x000fe400000006ff */
[----:B0-----:R-:W-:-:S05]  /*6790*/  LEA R0, R3, R0, 0x18 ;  /* 0x0000000003007211 */ /* 0x001fca00078ec0ff */
[----:B------:R-:W-:-:S04]  /*67a0*/  VIADD R0, R0, 0x38 ;  /* 0x0000003800007836 */ /* 0x000fc80000000000 */
[C---:B------:R-:W-:Y:S02]  /*67b0*/  IMAD R5, R15.reuse, 0x8, R0 ;  /* 0x000000080f057824 */ /* 0x040fe400078e0200 */
[----:B------:R-:W-:Y:S02]  /*67c0*/  VIADD R15, R15, 0x1 ;  /* 0x000000010f0f7836 */ /* 0x000fe40000000000 */
[----:B------:R-:W0:Y:S03]  /*67d0*/  SYNCS.PHASECHK.TRANS64.TRYWAIT P0, [R5+URZ], R2 ;  /* 0x00000002050075a7 */ /* 0x000e26000800017f */
[----:B------:R-:W-:-:S04]  /*67e0*/  ISETP.NE.AND P1, PT, R15, 0x7, PT ;  /* 0x000000070f00780c */ /* 0x000fc80003f25270 */
[----:B------:R-:W-:Y:S02]  /*67f0*/  SEL R3, RZ, 0x1, P1 ;  /* 0x00000001ff037807 */ /* 0x000fe40000800000 */
[----:B------:R-:W-:Y:S02]  /*6800*/  SEL R15, R15, RZ, P1 ;  /* 0x000000ff0f0f7207 */ /* 0x000fe40000800000 */
[----:B------:R-:W-:-:S03]  /*6810*/  LOP3.LUT R12, R12, R3, RZ, 0x3c, !PT ;  /* 0x000000030c0c7212 */ /* 0x000fc600078e3cff */
[----:B------:R-:W-:Y:S01]  /*6820*/  IMAD R7, R15, 0x8, R0 ;  /* 0x000000080f077824 */ /* 0x000fe200078e0200 */
[----:B------:R-:W-:Y:S01]  /*6830*/  SHF.L.U32 R4, R12, 0x1f, RZ ;  /* 0x0000001f0c047819 */ /* 0x000fe200000006ff */
[----:B0-----:R-:W-:Y:S06]  /*6840*/  @!P0 BRA `(.L_x_123) ;  /* 0x0000000400848947 */ /* 0x001fec0003800000 */
.L_x_139:
[----:B------:R-:W1:Y:S01]  /*6850*/  SYNCS.PHASECHK.TRANS64.TRYWAIT P0, [R7+URZ], R4 ;  /* 0x00000004070075a7 */ /* 0x000e62000800017f */
[----:B0-----:R-:W-:-:S05]  /*6860*/  VIADD R2, R15, 0x1 ;  /* 0x000000010f027836 */ /* 0x001fca0000000000 */
[----:B------:R-:W-:-:S04]  /*6870*/  ISETP.NE.AND P1, PT, R2, 0x7, PT ;  /* 0x000000070200780c */ /* 0x000fc80003f25270 */
[----:B------:R-:W-:Y:S02]  /*6880*/  SEL R3, RZ, 0x1, P1 ;  /* 0x00000001ff037807 */ /* 0x000fe40000800000 */
[----:B------:R-:W-:Y:S02]  /*6890*/  SEL R9, R2, RZ, P1 ;  /* 0x000000ff02097207 */ /* 0x000fe40000800000 */
[----:B------:R-:W-:-:S03]  /*68a0*/  LOP3.LUT R12, R12, R3, RZ, 0x3c, !PT ;  /* 0x000000030c0c7212 */ /* 0x000fc600078e3cff */
[----:B------:R-:W-:Y:S01]  /*68b0*/  IMAD R6, R9, 0x8, R0 ;  /* 0x0000000809067824 */ /* 0x000fe200078e0200 */
[----:B------:R-:W-:Y:S01]  /*68c0*/  SHF.L.U32 R5, R12, 0x1f, RZ ;  /* 0x0000001f0c057819 */ /* 0x000fe200000006ff */
[----:B-1----:R-:W-:Y:S06]  /*68d0*/  @!P0 BRA `(.L_x_124) ;  /* 0x0000000400748947 */ /* 0x002fec0003800000 */
.L_x_140:
[----:B------:R-:W1:Y:S01]  /*68e0*/  SYNCS.PHASECHK.TRANS64.TRYWAIT P0, [R6+URZ], R5 ;  /* 0x00000005060075a7 */ /* 0x000e62000800017f */
[----:B------:R-:W-:-:S05]  /*68f0*/  VIADD R2, R9, 0x1 ;  /* 0x0000000109027836 */ /* 0x000fca0000000000 */
[----:B------:R-:W-:-:S04]  /*6900*/  ISETP.NE.AND P1, PT, R2, 0x7, PT ;  /* 0x000000070200780c */ /* 0x000fc80003f25270 */
[----:B------:R-:W-:Y:S02]  /*6910*/  SEL R3, RZ, 0x1, P1 ;  /* 0x00000001ff037807 */ /* 0x000fe40000800000 */
[----:B0-----:R-:W-:Y:S02]  /*6920*/  SEL R7, R2, RZ, P1 ;  /* 0x000000ff02077207 */ /* 0x001fe40000800000 */
[----:B------:R-:W-:-:S03]  /*6930*/  LOP3.LUT R12, R12, R3, RZ, 0x3c, !PT ;  /* 0x000000030c0c7212 */ /* 0x000fc600078e3cff */
[----:B------:R-:W-:Y:S01]  /*6940*/  IMAD R9, R7, 0x8, R0 ;  /* 0x0000000807097824 */ /* 0x000fe200078e0200 */
[----:B------:R-:W-:Y:S01]  /*6950*/  SHF.L.U32 R4, R12, 0x1f, RZ ;  /* 0x0000001f0c047819 */ /* 0x000fe200000006ff */
[----:B-1----:R-:W-:Y:S06]  /*6960*/  @!P0 BRA `(.L_x_125) ;  /* 0x0000000400648947 */ /* 0x002fec0003800000 */
.L_x_141:
[----:B------:R-:W1:Y:S01]  /*6970*/  SYNCS.PHASECHK.TRANS64.TRYWAIT P0, [R9+URZ], R4 ;  /* 0x00000004090075a7 */ /* 0x000e62000800017f */
[----:B------:R-:W-:-:S05]  /*6980*/  VIADD R2, R7, 0x1 ;  /* 0x0000000107027836 */ /* 0x000fca0000000000 */
[----:B------:R-:W-:-:S04]  /*6990*/  ISETP.NE.AND P1, PT, R2, 0x7, PT ;  /* 0x000000070200780c */ /* 0x000fc80003f25270 */
[----:B------:R-:W-:Y:S02]  /*69a0*/  SEL R3, RZ, 0x1, P1 ;  /* 0x00000001ff037807 */ /* 0x000fe40000800000 */
[----:B------:R-:W-:Y:S02]  /*69b0*/  SEL R7, R2, RZ, P1 ;  /* 0x000000ff02077207 */ /* 0x000fe40000800000 */
[----:B------:R-:W-:-:S03]  /*69c0*/  LOP3.LUT R12, R12, R3, RZ, 0x3c, !PT ;  /* 0x000000030c0c7212 */ /* 0x000fc600078e3cff */
[----:B------:R-:W-:Y:S01]  /*69d0*/  IMAD R8, R7, 0x8, R0 ;  /* 0x0000000807087824 */ /* 0x000fe200078e0200 */
[----:B0-----:R-:W-:Y:S01]  /*69e0*/  SHF.L.U32 R5, R12, 0x1f, RZ ;  /* 0x0000001f0c057819 */ /* 0x001fe200000006ff */
[----:B-1----:R-:W-:Y:S06]  /*69f0*/  @!P0 BRA `(.L_x_126) ;  /* 0x0000000400548947 */ /* 0x002fec0003800000 */
.L_x_142:
[----:B------:R-:W1:Y:S01]  /*6a00*/  SYNCS.PHASECHK.TRANS64.TRYWAIT P0, [R8+URZ], R5 ;  /* 0x00000005080075a7 */ /* 0x000e62000800017f */
[----:B------:R-:W-:-:S05]  /*6a10*/  VIADD R2, R7, 0x1 ;  /* 0x0000000107027836 */ /* 0x000fca0000000000 */
[----:B------:R-:W-:-:S04]  /*6a20*/  ISETP.NE.AND P1, PT, R2, 0x7, PT ;  /* 0x000000070200780c */ /* 0x000fc80003f25270 */
[----:B------:R-:W-:Y:S02]  /*6a30*/  SEL R3, RZ, 0x1, P1 ;  /* 0x00000001ff037807 */ /* 0x000fe40000800000 */
[----:B------:R-:W-:Y:S02]  /*6a40*/  SEL R7, R2, RZ, P1 ;  /* 0x000000ff02077207 */ /* 0x000fe40000800000 */
[----:B0-----:R-:W-:-:S03]  /*6a50*/  LOP3.LUT R9, R12, R3, RZ, 0x3c, !PT ;  /* 0x000000030c097212 */ /* 0x001fc600078e3cff */
[----:B------:R-:W-:Y:S01]  /*6a60*/  IMAD R11, R7, 0x8, R0 ;  /* 0x00000008070b7824 */ /* 0x000fe200078e0200 */
[----:B------:R-:W-:Y:S01]  /*6a70*/  SHF.L.U32 R6, R9, 0x1f, RZ ;  /* 0x0000001f09067819 */ /* 0x000fe200000006ff */
[----:B-1----:R-:W-:Y:S06]  /*6a80*/  @!P0 BRA `(.L_x_127) ;  /* 0x0000000400448947 */ /* 0x002fec0003800000 */
.L_x_143:
[----:B------:R-:W1:Y:S01]  /*6a90*/  SYNCS.PHASECHK.TRANS64.TRYWAIT P0, [R11+URZ], R6 ;  /* 0x000000060b0075a7 */ /* 0x000e62000800017f */
[----:B------:R-:W-:-:S05]  /*6aa0*/  VIADD R2, R7, 0x1 ;  /* 0x0000000107027836 */ /* 0x000fca0000000000 */
[----:B------:R-:W-:-:S04]  /*6ab0*/  ISETP.NE.AND P1, PT, R2, 0x7, PT ;  /* 0x000000070200780c */ /* 0x000fc80003f25270 */
[----:B------:R-:W-:Y:S02]  /*6ac0*/  SEL R4, RZ, 0x1, P1 ;  /* 0x00000001ff047807 */ /* 0x000fe40000800000 */
[----:B------:R-:W-:Y:S02]  /*6ad0*/  SEL R3, R2, RZ, P1 ;  /* 0x000000ff02037207 */ /* 0x000fe40000800000 */
[----:B------:R-:W-:Y:S01]  /*6ae0*/  LOP3.LUT R4, R9, R4, RZ, 0x3c, !PT ;  /* 0x0000000409047212 */ /* 0x000fe200078e3cff */
[----:B-1----:R-:W-:Y:S06]  /*6af0*/  @!P0 BRA `(.L_x_128) ;  /* 0x00000004003c8947 */ /* 0x002fec0003800000 */
.L_x_144:
[----:B------:R-:W-:Y:S01]  /*6b00*/  IMAD R3, R3, 0x8, R0 ;  /* 0x0000000803037824 */ /* 0x000fe200078e0200 */
[----:B------:R-:W-:-:S07]  /*6b10*/  SHF.L.U32 R0, R4, 0x1f, RZ ;  /* 0x0000001f04007819 */ /* 0x000fce00000006ff */
.L_x_129:
[----:B--2---:R2:W3:Y:S02]  /*6b20*/  SYNCS.PHASECHK.TRANS64.TRYWAIT P0, [R3+URZ], R0 ;  /* 0x00000000030075a7 */ /* 0x0044e4000800017f */
[----:B---3--:R-:W-:Y:S05]  /*6b30*/  @!P0 NANOSLEEP.SYNCS 0x989680 ;  /* 0x009896800000895d */ /* 0x008fea0003900000 */
[----:B------:R-:W3:Y:S02]  /*6b40*/  @!P0 SYNCS.PHASECHK.TRANS64 P0, [R3+URZ], R0 ;  /* 0x00000000030085a7 */ /* 0x000ee4000800007f */
[----:B---3--:R-:W-:Y:S05]  /*6b50*/  @!P0 BRA `(.L_x_129) ;  /* 0xfffffffc00f08947 */ /* 0x008fea000383ffff */
.L_x_121:
[----:B------:R-:W-:Y:S05]  /*6b60*/  BSYNC B0 ;  /* 0x0000000000007941 */ /* 0x000fea0003800000 */
.L_x_120:
[----:B------:R-:W-:Y:S05]  /*6b70*/  EXIT ;  /* 0x000000000000794d */ /* 0x000fea0003800000 */
.L_x_15:
[----:B0-----:R-:W-:-:S04]  /*6b80*/  IMAD.U32 R15, RZ, RZ, UR15 ;  /* 0x0000000fff0f7e24 */ /* 0x001fc8000f8e00ff */
[----:B------:R0:W1:Y:S03]  /*6b90*/  SYNCS.PHASECHK.TRANS64.TRYWAIT P0, [R15+URZ+-0x8], R14 ;  /* 0xfffff80e0f0075a7 */ /* 0x000066000800017f */
[----:B-1----:R-:W-:Y:S05]  /*6ba0*/  @!P0 NANOSLEEP.SYNCS 0x989680 ;  /* 0x009896800000895d */ /* 0x002fea0003900000 */
[----:B------:R-:W1:Y:S02]  /*6bb0*/  @!P0 SYNCS.PHASECHK.TRANS64 P0, [R15+URZ+-0x8], R14 ;  /* 0xfffff80e0f0085a7 */ /* 0x000e64000800007f */
[----:B-1----:R-:W-:Y:S05]  /*6bc0*/  @!P0 BRA `(.L_x_15) ;  /* 0xfffffffc00ec8947 */ /* 0x002fea000383ffff */
[----:B------:R-:W-:Y:S05]  /*6bd0*/  BRA `(.L_x_130) ;  /* 0xffffffa8005c7947 */ /* 0x000fea000383ffff */
.L_x_20:
[----:B-1----:R-:W-:-:S04]  /*6be0*/  IMAD.U32 R15, RZ, RZ, UR6 ;  /* 0x00000006ff0f7e24 */ /* 0x002fc8000f8e00ff */
[----:B------:R1:W2:Y:S03]  /*6bf0*/  SYNCS.PHASECHK.TRANS64.TRYWAIT P0, [R15+URZ], R14 ;  /* 0x0000000e0f0075a7 */ /* 0x0002a6000800017f */
[----:B--2---:R-:W-:Y:S05]  /*6c00*/  @!P0 NANOSLEEP.SYNCS 0x989680 ;  /* 0x009896800000895d */ /* 0x004fea0003900000 */
[----:B------:R-:W2:Y:S02]  /*6c10*/  @!P0 SYNCS.PHASECHK.TRANS64 P0, [R15+URZ], R14 ;  /* 0x0000000e0f0085a7 */ /* 0x000ea4000800007f */
[----:B--2---:R-:W-:Y:S05]  /*6c20*/  @!P0 BRA `(.L_x_20) ;  /* 0xfffffffc00ec8947 */ /* 0x004fea000383ffff */
[----:B------:R-:W-:Y:S05]  /*6c30*/  BRA `(.L_x_19) ;  /* 0xffffffac00047947 */ /* 0x000fea000383ffff */
.L_x_26:
[----:B-1----:R-:W-:-:S04]  /*6c40*/  IMAD.U32 R16, RZ, RZ, UR9 ;  /* 0x00000009ff107e24 */ /* 0x002fc8000f8e00ff */
[----:B------:R1:W2:Y:S03]  /*6c50*/  SYNCS.PHASECHK.TRANS64.TRYWAIT P0, [R16+URZ], R15 ;  /* 0x0000000f100075a7 */ /* 0x0002a6000800017f */
[----:B--2---:R-:W-:Y:S05]  /*6c60*/  @!P0 NANOSLEEP.SYNCS 0x989680 ;  /* 0x009896800000895d */ /* 0x004fea0003900000 */
[----:B------:R-:W2:Y:S02]  /*6c70*/  @!P0 SYNCS.PHASECHK.TRANS64 P0, [R16+URZ], R15 ;  /* 0x0000000f100085a7 */ /* 0x000ea4000800007f */
[----:B--2---:R-:W-:Y:S05]  /*6c80*/  @!P0 BRA `(.L_x_26) ;  /* 0xfffffffc00ec8947 */ /* 0x004fea000383ffff */
[----:B------:R-:W-:Y:S05]  /*6c90*/  BRA `(.L_x_25) ;  /* 0xffffffb000d87947 */ /* 0x000fea000383ffff */
.L_x_34:
[----:B0-----:R-:W-:-:S04]  /*6ca0*/  IMAD.U32 R15, RZ, RZ, UR15 ;  /* 0x0000000fff0f7e24 */ /* 0x001fc8000f8e00ff */
[----:B------:R0:W1:Y:S03]  /*6cb0*/  SYNCS.PHASECHK.TRANS64.TRYWAIT P0, [R15+URZ+0x8], R14 ;  /* 0x0000080e0f0075a7 */ /* 0x000066000800017f */
[----:B-1----:R-:W-:Y:S05]  /*6cc0*/  @!P0 NANOSLEEP.SYNCS 0x989680 ;  /* 0x009896800000895d */ /* 0x002fea0003900000 */
[----:B------:R-:W1:Y:S02]  /*6cd0*/  @!P0 SYNCS.PHASECHK.TRANS64 P0, [R15+URZ+0x8], R14 ;  /* 0x0000080e0f0085a7 */ /* 0x000e64000800007f */
[----:B-1----:R-:W-:Y:S05]  /*6ce0*/  @!P0 BRA `(.L_x_34) ;  /* 0xfffffffc00ec8947 */ /* 0x002fea000383ffff */
[----:B------:R-:W-:Y:S05]  /*6cf0*/  BRA `(.L_x_131) ;  /* 0xffffffbc00a07947 */ /* 0x000fea000383ffff */
.L_x_107:
[----:B------:R-:W-:Y:S01]  /*6d00*/  BSSY B1, `(.L_x_132) ;  /* 0x0000006000017945 */ /* 0x000fe20003800000 */
[----:B------:R-:W-:-:S07]  /*6d10*/  IMAD.MOV.U32 R10, RZ, RZ, -0x1 ;  /* 0xffffffffff0a7424 */ /* 0x000fce00078e00ff */
[----:B------:R-:W-:Y:S05]  /*6d20*/  WARPSYNC.COLLECTIVE R10, `(.L_x_133) ;  /* 0x000000000a0c7348 */ /* 0x000fea0003c00000 */
[----:B------:R-:W-:Y:S02]  /*6d30*/  ELECT P1, UR62, PT ;  /* 0x00000000003e782f */ /* 0x000fe40003820000 */
[----:B------:R-:W-:Y:S01]  /*6d40*/  MOV R10, UR62 ;  /* 0x0000003e000a7c02 */ /* 0x000fe20008000f00 */
[----:B------:R-:W-:Y:S10]  /*6d50*/  ENDCOLLECTIVE ;  /* 0x000000000000791b */ /* 0x000ff40003800000 */
.L_x_133:
[----:B------:R-:W-:Y:S05]  /*6d60*/  BSYNC B1 ;  /* 0x0000000000017941 */ /* 0x000fea0003800000 */
.L_x_132:
[----:B------:R-:W-:Y:S05]  /*6d70*/  BRA `(.L_x_134) ;  /* 0xffffffec00707947 */ /* 0x000fea000383ffff */
.L_x_110:
[----:B-1----:R1:W2:Y:S02]  /*6d80*/  SYNCS.PHASECHK.TRANS64.TRYWAIT P1, [R19+URZ+0x38], R10 ;  /* 0x0000380a130075a7 */ /* 0x0022a4000802017f */
[----:B--2---:R-:W-:Y:S05]  /*6d90*/  @!P1 NANOSLEEP.SYNCS 0x989680 ;  /* 0x009896800000995d */ /* 0x004fea0003900000 */
[----:B------:R-:W2:Y:S02]  /*6da0*/  @!P1 SYNCS.PHASECHK.TRANS64 P1, [R19+URZ+0x38], R10 ;  /* 0x0000380a130095a7 */ /* 0x000ea4000802007f */
[----:B--2---:R-:W-:Y:S05]  /*6db0*/  @!P1 BRA `(.L_x_110) ;  /* 0xfffffffc00f09947 */ /* 0x004fea000383ffff */
[----:B------:R-:W-:Y:S05]  /*6dc0*/  BRA `(.L_x_135) ;  /* 0xffffffec00a47947 */ /* 0x000fea000383ffff */
.L_x_119:
[----:B------:R-:W-:Y:S01]  /*6dd0*/  BSSY B0, `(.L_x_136) ;  /* 0x0000006000007945 */ /* 0x000fe20003800000 */
[----:B------:R-:W-:-:S07]  /*6de0*/  IMAD.MOV.U32 R10, RZ, RZ, -0x1 ;  /* 0xffffffffff0a7424 */ /* 0x000fce00078e00ff */
[----:B------:R-:W-:Y:S05]  /*6df0*/  WARPSYNC.COLLECTIVE R10, `(.L_x_137) ;  /* 0x000000000a0c7348 */ /* 0x000fea0003c00000 */
[----:B------:R-:W-:Y:S02]  /*6e00*/  ELECT P1, UR62, PT ;  /* 0x00000000003e782f */ /* 0x000fe40003820000 */
[----:B------:R-:W-:Y:S01]  /*6e10*/  MOV R10, UR62 ;  /* 0x0000003e000a7c02 */ /* 0x000fe20008000f00 */
[----:B------:R-:W-:Y:S10]  /*6e20*/  ENDCOLLECTIVE ;  /* 0x000000000000791b */ /* 0x000ff40003800000 */
.L_x_137:
[----:B------:R-:W-:Y:S05]  /*6e30*/  BSYNC B0 ;  /* 0x0000000000007941 */ /* 0x000fea0003800000 */
.L_x_136:
[----:B------:R-:W-:Y:S01]  /*6e40*/  PLOP3.LUT P0, PT, P1, PT, PT, 0x80, 0x0 ;  /* 0x000000000000781c */ /* 0x000fe20000f0f070 */
[----:B------:R-:W-:-:S12]  /*6e50*/  BRA `(.L_x_138) ;  /* 0xfffffff800287947 */ /* 0x000fd8000383ffff */
.L_x_123:
[----:B0-----:R0:W1:Y:S02]  /*6e60*/  SYNCS.PHASECHK.TRANS64.TRYWAIT P0, [R5+URZ], R2 ;  /* 0x00000002050075a7 */ /* 0x001064000800017f */
[----:B-1----:R-:W-:Y:S05]  /*6e70*/  @!P0 NANOSLEEP.SYNCS 0x989680 ;  /* 0x009896800000895d */ /* 0x002fea0003900000 */
[----:B------:R-:W1:Y:S02]  /*6e80*/  @!P0 SYNCS.PHASECHK.TRANS64 P0, [R5+URZ], R2 ;  /* 0x00000002050085a7 */ /* 0x000e64000800007f */
[----:B-1----:R-:W-:Y:S05]  /*6e90*/  @!P0 BRA `(.L_x_123) ;  /* 0xfffffffc00f08947 */ /* 0x002fea000383ffff */
[----:B------:R-:W-:Y:S05]  /*6ea0*/  BRA `(.L_x_139) ;  /* 0xfffffff800687947 */ /* 0x000fea000383ffff */
.L_x_124:
[----:B0-----:R0:W1:Y:S02]  /*6eb0*/  SYNCS.PHASECHK.TRANS64.TRYWAIT P0, [R7+URZ], R4 ;  /* 0x00000004070075a7 */ /* 0x001064000800017f */
[----:B-1----:R-:W-:Y:S05]  /*6ec0*/  @!P0 NANOSLEEP.SYNCS 0x989680 ;  /* 0x009896800000895d */ /* 0x002fea0003900000 */
[----:B------:R-:W1:Y:S02]  /*6ed0*/  @!P0 SYNCS.PHASECHK.TRANS64 P0, [R7+URZ], R4 ;  /* 0x00000004070085a7 */ /* 0x000e64000800007f */
[----:B-1----:R-:W-:Y:S05]  /*6ee0*/  @!P0 BRA `(.L_x_124) ;  /* 0xfffffffc00f08947 */ /* 0x002fea000383ffff */
[----:B------:R-:W-:Y:S05]  /*6ef0*/  BRA `(.L_x_140) ;  /* 0xfffffff800787947 */ /* 0x000fea000383ffff */
.L_x_125:
[----:B0-----:R0:W1:Y:S02]  /*6f00*/  SYNCS.PHASECHK.TRANS64.TRYWAIT P0, [R6+URZ], R5 ;  /* 0x00000005060075a7 */ /* 0x001064000800017f */
[----:B-1----:R-:W-:Y:S05]  /*6f10*/  @!P0 NANOSLEEP.SYNCS 0x989680 ;  /* 0x009896800000895d */ /* 0x002fea0003900000 */
[----:B------:R-:W1:Y:S02]  /*6f20*/  @!P0 SYNCS.PHASECHK.TRANS64 P0, [R6+URZ], R5 ;  /* 0x00000005060085a7 */ /* 0x000e64000800007f */
[----:B-1----:R-:W-:Y:S05]  /*6f30*/  @!P0 BRA `(.L_x_125) ;  /* 0xfffffffc00f08947 */ /* 0x002fea000383ffff */
[----:B------:R-:W-:Y:S05]  /*6f40*/  BRA `(.L_x_141) ;  /* 0xfffffff800887947 */ /* 0x000fea000383ffff */
.L_x_126:
[----:B0-----:R0:W1:Y:S02]  /*6f50*/  SYNCS.PHASECHK.TRANS64.TRYWAIT P0, [R9+URZ], R4 ;  /* 0x00000004090075a7 */ /* 0x001064000800017f */
[----:B-1----:R-:W-:Y:S05]  /*6f60*/  @!P0 NANOSLEEP.SYNCS 0x989680 ;  /* 0x009896800000895d */ /* 0x002fea0003900000 */
[----:B------:R-:W1:Y:S02]  /*6f70*/  @!P0 SYNCS.PHASECHK.TRANS64 P0, [R9+URZ], R4 ;  /* 0x00000004090085a7 */ /* 0x000e64000800007f */
[----:B-1----:R-:W-:Y:S05]  /*6f80*/  @!P0 BRA `(.L_x_126) ;  /* 0xfffffffc00f08947 */ /* 0x002fea000383ffff */
[----:B------:R-:W-:Y:S05]  /*6f90*/  BRA `(.L_x_142) ;  /* 0xfffffff800987947 */ /* 0x000fea000383ffff */
.L_x_127:
[----:B0-----:R0:W1:Y:S02]  /*6fa0*/  SYNCS.PHASECHK.TRANS64.TRYWAIT P0, [R8+URZ], R5 ;  /* 0x00000005080075a7 */ /* 0x001064000800017f */
[----:B-1----:R-:W-:Y:S05]  /*6fb0*/  @!P0 NANOSLEEP.SYNCS 0x989680 ;  /* 0x009896800000895d */ /* 0x002fea0003900000 */
[----:B------:R-:W1:Y:S02]  /*6fc0*/  @!P0 SYNCS.PHASECHK.TRANS64 P0, [R8+URZ], R5 ;  /* 0x00000005080085a7 */ /* 0x000e64000800007f */
[----:B-1----:R-:W-:Y:S05]  /*6fd0*/  @!P0 BRA `(.L_x_127) ;  /* 0xfffffffc00f08947 */ /* 0x002fea000383ffff */
[----:B------:R-:W-:Y:S05]  /*6fe0*/  BRA `(.L_x_143) ;  /* 0xfffffff800a87947 */ /* 0x000fea000383ffff */
.L_x_128:
[----:B-1----:R1:W2:Y:S02]  /*6ff0*/  SYNCS.PHASECHK.TRANS64.TRYWAIT P0, [R11+URZ], R6 ;  /* 0x000000060b0075a7 */ /* 0x0022a4000800017f */
[----:B--2---:R-:W-:Y:S05]  /*7000*/  @!P0 NANOSLEEP.SYNCS 0x989680 ;  /* 0x009896800000895d */ /* 0x004fea0003900000 */
[----:B------:R-:W2:Y:S02]  /*7010*/  @!P0 SYNCS.PHASECHK.TRANS64 P0, [R11+URZ], R6 ;  /* 0x000000060b0085a7 */ /* 0x000ea4000800007f */
[----:B--2---:R-:W-:Y:S05]  /*7020*/  @!P0 BRA `(.L_x_128) ;  /* 0xfffffffc00f08947 */ /* 0x004fea000383ffff */
[----:B------:R-:W-:Y:S05]  /*7030*/  BRA `(.L_x_144) ;  /* 0xfffffff800b07947 */ /* 0x000fea000383ffff */
.L_x_145:
[----:B------:R-:W-:-:S00]  /*7040*/  BRA `(.L_x_145) ;  /* 0xfffffffc00fc7947 */ /* 0x000fc0000383ffff */
[----:B------:R-:W-:-:S00]  /*7050*/  NOP ;  /* 0x0000000000007918 */ /* 0x000fc00000000000 */
        /* <DEDUP_REMOVED lines=10> */
.L_x_146:


//--------------------- .nv.shared._ZN7cutlass13device_kernelINS_4gemm6kernel13GemmUniversalIN4cute5tupleIJiiiiEEENS1_10collective13CollectiveMmaINS1_37MainloopSm90TmaGmmaWarpSpecializedFP8ILi7ENS5_IJNS4_1CILi1EEESB_SB_EEENS1_32KernelTmaWarpSpecializedPingpongEEENS5_IJNSA_ILi64EEESF_NSA_ILi256EEEEEENS_12float_e4m3_tENS5_IJlSB_lEEESI_SJ_NS4_8TiledMMAINS4_8MMA_AtomIJNS4_4SM904GMMA30MMA_64x64x32_F32E4M3E4M3_SS_TNILNSN_7ScaleInE1ELSP_1EEEEEENS4_6LayoutISC_NS5_IJNSA_ILi0EEEST_ST_EEEEENS5_IJNS4_10UnderscoreESW_SW_EEEEENS4_13SM90_TMA_LOADENS4_14ComposedLayoutINS4_7SwizzleILi3ELi4ELi3EEENS4_18smem_ptr_flag_bitsILi8EEENSS_INS5_IJNSA_ILi8EEENSA_ILi128EEEEEENS5_IJS16_SB_EEEEEEEvNS4_8identityESZ_S1A_vS1B_EENS_8epilogue10collective6detail29Sm90TmaWarpSpecializedAdapterINS1E_15DefaultEpilogueISI_SJ_SJ_NS1D_6thread17LinearCombinationISI_Li1EffLNS1I_9ScaleType4KindE0ELNS_15FloatRoundStyleE2ESI_EENS1_15EpilogueDefaultEEEEEvvEEEEvNT_6ParamsE --------------------------
	.section	.nv.shared._ZN7cutlass13device_kernelINS_4gemm6kernel13GemmUniversalIN4cute5tupleIJiiiiEEENS1_10collective13CollectiveMmaINS1_37MainloopSm90TmaGmmaWarpSpecializedFP8ILi7ENS5_IJNS4_1CILi1EEESB_SB_EEENS1_32KernelTmaWarpSpecializedPingpongEEENS5_IJNSA_ILi64EEESF_NSA_ILi256EEEEEENS_12float_e4m3_tENS5_IJlSB_lEEESI_SJ_NS4_8TiledMMAINS4_8MMA_AtomIJNS4_4SM904GMMA30MMA_64x64x32_F32E4M3E4M3_SS_TNILNSN_7ScaleInE1ELSP_1EEEEEENS4_6LayoutISC_NS5_IJNSA_ILi0EEEST_ST_EEEEENS5_IJNS4_10UnderscoreESW_SW_EEEEENS4_13SM90_TMA_LOADENS4_14ComposedLayoutINS4_7SwizzleILi3ELi4ELi3EEENS4_18smem_ptr_flag_bitsILi8EEENSS_INS5_IJNSA_ILi8EEENSA_ILi128EEEEEENS5_IJS16_SB_EEEEEEEvNS4_8identityESZ_S1A_vS1B_EENS_8epilogue10collective6detail29Sm90TmaWarpSpecializedAdapterINS1E_15DefaultEpilogueISI_SJ_SJ_NS1D_6thread17LinearCombinationISI_Li1EffLNS1I_9ScaleType4KindE0ELNS_15FloatRoundStyleE2ESI_EENS1_15EpilogueDefaultEEEEEvvEEEEvNT_6ParamsE,"aw",@nobits
	.sectionflags	@""
	.align	16
	.zero		1024


//--------------------- .nv.shared.reserved.0     --------------------------
	.section	.nv.shared.reserved.0,"aw",@nobits
	.weak		__nv_reservedSMEM_offset_0_alias
	.size		__nv_reservedSMEM_offset_0_alias, 0, 0
	.other		__nv_reservedSMEM_offset_0_alias,@"STO_CUDA_RESERVED_SHARED STV_DEFAULT"
__nv_reservedSMEM_offset_0_alias:
	.zero		0


//--------------------- .nv.global                --------------------------
	.section	.nv.global,"aw",@nobits
.nv.global:
	.type		_ZN40_INTERNAL_50c770bb_4_k_cu_0ced9a13_150864cute1_E,@object
	.size		_ZN40_INTERNAL_50c770bb_4_k_cu_0ced9a13_150864cute1_E,(_ZN40_INTERNAL_50c770bb_4_k_cu_0ced9a13_150864cuda3std3__45__cpo6cbeginE - _ZN40_INTERNAL_50c770bb_4_k_cu_0ced9a13_150864cute1_E)
_ZN40_INTERNAL_50c770bb_4_k_cu_0ced9a13_150864cute1_E:
	.zero		1
	.type		_ZN40_INTERNAL_50c770bb_4_k_cu_0ced9a13_150864cuda3std3__45__cpo6cbeginE,@object
	.size		_ZN40_INTERNAL_50c770bb_4_k_cu_0ced9a13_150864cuda3std3__45__cpo6cbeginE,(_ZN40_INTERNAL_50c770bb_4_k_cu_0ced9a13_150864cuda3std3__48in_placeE - _ZN40_INTERNAL_50c770bb_4_k_cu_0ced9a13_150864cuda3std3__45__cpo6cbeginE)
_ZN40_INTERNAL_50c770bb_4_k_cu_0ced9a13_150864cuda3std3__45__cpo6cbeginE:
	.zero		1
	.type		_ZN40_INTERNAL_50c770bb_4_k_cu_0ced9a13_150864cuda3std3__48in_placeE,@object
	.size		_ZN40_INTERNAL_50c770bb_4_k_cu_0ced9a13_150864cuda3std3__48in_placeE,(_ZN40_INTERNAL_50c770bb_4_k_cu_0ced9a13_150864cuda3std6ranges3__45__cpo9iter_moveE - _ZN40_INTERNAL_50c770bb_4_k_cu_0ced9a13_150864cuda3std3__48in_placeE)
_ZN40_INTERNAL_50c770bb_4_k_cu_0ced9a13_150864cuda3std3__48in_placeE:
	.zero		1
	.type		_ZN40_INTERNAL_50c770bb_4_k_cu_0ced9a13_150864cuda3std6ranges3__45__cpo9iter_moveE,@object
	.size		_ZN40_INTERNAL_50c770bb_4_k_cu_0ced9a13_150864cuda3std6ranges3__45__cpo9iter_moveE,(_ZN40_INTERNAL_50c770bb_4_k_cu_0ced9a13_150864cuda3std3__45__cpo5beginE - _ZN40_INTERNAL_50c770bb_4_k_cu_0ced9a13_150864cuda3std6ranges3__45__cpo9iter_moveE)
_ZN40_INTERNAL_50c770bb_4_k_cu_0ced9a13_150864cuda3std6ranges3__45__cpo9iter_moveE:
	.zero		1
	.type		_ZN40_INTERNAL_50c770bb_4_k_cu_0ced9a13_150864cuda3std3__45__cpo5beginE,@object
	.size		_ZN40_INTERNAL_50c770bb_4_k_cu_0ced9a13_150864cuda3std3__45__cpo5beginE,(_ZN40_INTERNAL_50c770bb_4_k_cu_0ced9a13_150864cuda3std3__442_GLOBAL__N__50c770bb_4_k_cu_0ced9a13_150866ignoreE - _ZN40_INTERNAL_50c770bb_4_k_cu_0ced9a13_150864cuda3std3__45__cpo5beginE)
_ZN40_INTERNAL_50c770bb_4_k_cu_0ced9a13_150864cuda3std3__45__cpo5beginE:
	.zero		1
	.type		_ZN40_INTERNAL_50c770bb_4_k_cu_0ced9a13_150864cuda3std3__442_GLOBAL__N__50c770bb_4_k_cu_0ced9a13_150866ignoreE,@object
	.size		_ZN40_INTERNAL_50c770bb_4_k_cu_0ced9a13_150864cuda3std3__442_GLOBAL__N__50c770bb_4_k_cu_0ced9a13_150866ignoreE,(_ZN40_INTERNAL_50c770bb_4_k_cu_0ced9a13_150864cute7productE - _ZN40_INTERNAL_50c770bb_4_k_cu_0ced9a13_150864cuda3std3__442_GLOBAL__N__50c770bb_4_k_cu_0ced9a13_150866ignoreE)
_ZN40_INTERNAL_50c770bb_4_k_cu_0ced9a13_150864cuda3std3__442_GLOBAL__N__50c770bb_4_k_cu_0ced9a13_150866ignoreE:
	.zero		1
	.type		_ZN40_INTERNAL_50c770bb_4_k_cu_0ced9a13_150864cute7productE,@object
	.size		_ZN40_INTERNAL_50c770bb_4_k_cu_0ced9a13_150864cute7productE,(_ZN40_INTERNAL_50c770bb_4_k_cu_0ced9a13_150864cuda3std3__45__cpo3endE - _ZN40_INTERNAL_50c770bb_4_k_cu_0ced9a13_150864cute7productE)
_ZN40_INTERNAL_50c770bb_4_k_cu_0ced9a13_150864cute7productE:
	.zero		1
	.type		_ZN40_INTERNAL_50c770bb_4_k_cu_0ced9a13_150864cuda3std3__45__cpo3endE,@object
	.size		_ZN40_INTERNAL_50c770bb_4_k_cu_0ced9a13_150864cuda3std3__45__cpo3endE,(_ZN40_INTERNAL_50c770bb_4_k_cu_0ced9a13_150864cuda3std3__419piecewise_constructE - _ZN40_INTERNAL_50c770bb_4_k_cu_0ced9a13_150864cuda3std3__45__cpo3endE)
_ZN40_INTERNAL_50c770bb_4_k_cu_0ced9a13_150864cuda3std3__45__cpo3endE:
	.zero		1
	.type		_ZN40_INTERNAL_50c770bb_4_k_cu_0ced9a13_150864cuda3std3__419piecewise_constructE,@object
	.size		_ZN40_INTERNAL_50c770bb_4_k_cu_0ced9a13_150864cuda3std3__419piecewise_constructE,(_ZN40_INTERNAL_50c770bb_4_k_cu_0ced9a13_150864cuda3std3__45__cpo4cendE - _ZN40_INTERNAL_50c770bb_4_k_cu_0ced9a13_150864cuda3std3__419piecewise_constructE)
_ZN40_INTERNAL_50c770bb_4_k_cu_0ced9a13_150864cuda3std3__419piecewise_constructE:
	.zero		1
	.type		_ZN40_INTERNAL_50c770bb_4_k_cu_0ced9a13_150864cuda3std3__45__cpo4cendE,@object
	.size		_ZN40_INTERNAL_50c770bb_4_k_cu_0ced9a13_150864cuda3std3__45__cpo4cendE,(_ZN40_INTERNAL_50c770bb_4_k_cu_0ced9a13_150864cuda3std6ranges3__45__cpo4swapE - _ZN40_INTERNAL_50c770bb_4_k_cu_0ced9a13_150864cuda3std3__45__cpo4cendE)
_ZN40_INTERNAL_50c770bb_4_k_cu_0ced9a13_150864cuda3std3__45__cpo4cendE:
	.zero		1
	.type		_ZN40_INTERNAL_50c770bb_4_k_cu_0ced9a13_150864cuda3std6ranges3__45__cpo4swapE,@object
	.size		_ZN40_INTERNAL_50c770bb_4_k_cu_0ced9a13_150864cuda3std6ranges3__45__cpo4swapE,(.L_7 - _ZN40_INTERNAL_50c770bb_4_k_cu_0ced9a13_150864cuda3std6ranges3__45__cpo4swapE)
_ZN40_INTERNAL_50c770bb_4_k_cu_0ced9a13_150864cuda3std6ranges3__45__cpo4swapE:
	.zero		1
.L_7:


//--------------------- .nv.constant0._ZN7cutlass13device_kernelINS_4gemm6kernel13GemmUniversalIN4cute5tupleIJiiiiEEENS1_10collective13CollectiveMmaINS1_37MainloopSm90TmaGmmaWarpSpecializedFP8ILi7ENS5_IJNS4_1CILi1EEESB_SB_EEENS1_32KernelTmaWarpSpecializedPingpongEEENS5_IJNSA_ILi64EEESF_NSA_ILi256EEEEEENS_12float_e4m3_tENS5_IJlSB_lEEESI_SJ_NS4_8TiledMMAINS4_8MMA_AtomIJNS4_4SM904GMMA30MMA_64x64x32_F32E4M3E4M3_SS_TNILNSN_7ScaleInE1ELSP_1EEEEEENS4_6LayoutISC_NS5_IJNSA_ILi0EEEST_ST_EEEEENS5_IJNS4_10UnderscoreESW_SW_EEEEENS4_13SM90_TMA_LOADENS4_14ComposedLayoutINS4_7SwizzleILi3ELi4ELi3EEENS4_18smem_ptr_flag_bitsILi8EEENSS_INS5_IJNSA_ILi8EEENSA_ILi128EEEEEENS5_IJS16_SB_EEEEEEEvNS4_8identityESZ_S1A_vS1B_EENS_8epilogue10collective6detail29Sm90TmaWarpSpecializedAdapterINS1E_15DefaultEpilogueISI_SJ_SJ_NS1D_6thread17LinearCombinationISI_Li1EffLNS1I_9ScaleType4KindE0ELNS_15FloatRoundStyleE2ESI_EENS1_15EpilogueDefaultEEEEEvvEEEEvNT_6ParamsE --------------------------
	.section	.nv.constant0._ZN7cutlass13device_kernelINS_4gemm6kernel13GemmUniversalIN4cute5tupleIJiiiiEEENS1_10collective13CollectiveMmaINS1_37MainloopSm90TmaGmmaWarpSpecializedFP8ILi7ENS5_IJNS4_1CILi1EEESB_SB_EEENS1_32KernelTmaWarpSpecializedPingpongEEENS5_IJNSA_ILi64EEESF_NSA_ILi256EEEEEENS_12float_e4m3_tENS5_IJlSB_lEEESI_SJ_NS4_8TiledMMAINS4_8MMA_AtomIJNS4_4SM904GMMA30MMA_64x64x32_F32E4M3E4M3_SS_TNILNSN_7ScaleInE1ELSP_1EEEEEENS4_6LayoutISC_NS5_IJNSA_ILi0EEEST_ST_EEEEENS5_IJNS4_10UnderscoreESW_SW_EEEEENS4_13SM90_TMA_LOADENS4_14ComposedLayoutINS4_7SwizzleILi3ELi4ELi3EEENS4_18smem_ptr_flag_bitsILi8EEENSS_INS5_IJNSA_ILi8EEENSA_ILi128EEEEEENS5_IJS16_SB_EEEEEEEvNS4_8identityESZ_S1A_vS1B_EENS_8epilogue10collective6detail29Sm90TmaWarpSpecializedAdapterINS1E_15DefaultEpilogueISI_SJ_SJ_NS1D_6thread17LinearCombinationISI_Li1EffLNS1I_9ScaleType4KindE0ELNS_15FloatRoundStyleE2ESI_EENS1_15EpilogueDefaultEEEEEvvEEEEvNT_6ParamsE,"a",@progbits
	.sectionflags	@""
	.align	4
.nv.constant0._ZN7cutlass13device_kernelINS_4gemm6kernel13GemmUniversalIN4cute5tupleIJiiiiEEENS1_10collective13CollectiveMmaINS1_37MainloopSm90TmaGmmaWarpSpecializedFP8ILi7ENS5_IJNS4_1CILi1EEESB_SB_EEENS1_32KernelTmaWarpSpecializedPingpongEEENS5_IJNSA_ILi64EEESF_NSA_ILi256EEEEEENS_12float_e4m3_tENS5_IJlSB_lEEESI_SJ_NS4_8TiledMMAINS4_8MMA_AtomIJNS4_4SM904GMMA30MMA_64x64x32_F32E4M3E4M3_SS_TNILNSN_7ScaleInE1ELSP_1EEEEEENS4_6LayoutISC_NS5_IJNSA_ILi0EEEST_ST_EEEEENS5_IJNS4_10UnderscoreESW_SW_EEEEENS4_13SM90_TMA_LOADENS4_14ComposedLayoutINS4_7SwizzleILi3ELi4ELi3EEENS4_18smem_ptr_flag_bitsILi8EEENSS_INS5_IJNSA_ILi8EEENSA_ILi128EEEEEENS5_IJS16_SB_EEEEEEEvNS4_8identityESZ_S1A_vS1B_EENS_8epilogue10collective6detail29Sm90TmaWarpSpecializedAdapterINS1E_15DefaultEpilogueISI_SJ_SJ_NS1D_6thread17LinearCombinationISI_Li1EffLNS1I_9ScaleType4KindE0ELNS_15FloatRoundStyleE2ESI_EENS1_15EpilogueDefaultEEEEEvvEEEEvNT_6ParamsE:
	.zero		1664


//--------------------- SYMBOLS --------------------------

	.type		.nv.reservedSmem.offset0,@object
	.size		.nv.reservedSmem.offset0,0x4
